// auto-generated by cutlass_sweep.conv — config: {"arch": "sm_100", "cluster_m": 2, "cluster_n": 1, "conv_kind": "fprop", "dtype": "e4m3", "ndim": 2, "tile_k": 64, "tile_m": 256, "tile_n": 128}
#include "cutlass/cutlass.h"
#include "cute/tensor.hpp"
#include "cutlass/kernel_hardware_info.hpp"
#include "cutlass/conv/convolution.h"
#include "cutlass/conv/dispatch_policy.hpp"
#include "cutlass/conv/collective/collective_builder.hpp"
#include "cutlass/conv/kernel/conv_universal.hpp"
#include "cutlass/conv/device/conv_universal_adapter.hpp"
#include "cutlass/epilogue/collective/collective_builder.hpp"

using namespace cute;
using Elem = cutlass::float_e4m3_t;
using Acc  = float;
using LayoutAB = cutlass::layout::TensorNHWC;
using LayoutC  = cutlass::layout::TensorNHWC;
constexpr auto ConvOp = cutlass::conv::Operator::kFprop;
using TileShape    = Shape<_256, _128, Shape<_64>>;
using ClusterShape = Shape<_2, _1, _1>;

using CollectiveEpilogue = typename cutlass::epilogue::collective::CollectiveBuilder<
    cutlass::arch::Sm100, cutlass::arch::OpClassTensorOp,
    TileShape, ClusterShape,
    cutlass::epilogue::collective::EpilogueTileAuto,
    Acc, Acc,
    Elem, LayoutC, 128 / cutlass::sizeof_bits<Elem>::value,
    Elem, LayoutC, 128 / cutlass::sizeof_bits<Elem>::value,
    cutlass::epilogue::collective::EpilogueScheduleAuto
  >::CollectiveOp;

using CollectiveMainloop = typename cutlass::conv::collective::CollectiveBuilder<
    cutlass::arch::Sm100, cutlass::arch::OpClassTensorOp, ConvOp,
    Elem, LayoutAB, 128 / cutlass::sizeof_bits<Elem>::value,
    Elem, LayoutAB, 128 / cutlass::sizeof_bits<Elem>::value,
    Acc,
    TileShape, ClusterShape,
    cutlass::conv::collective::StageCountAutoCarveout<
        static_cast<int>(sizeof(typename CollectiveEpilogue::SharedStorage))>,
    cutlass::conv::collective::KernelScheduleAuto
  >::CollectiveOp;

using ProblemShape = cutlass::conv::ConvProblemShape<
    ConvOp, CollectiveMainloop::DispatchPolicy::NumSpatialDimensions>;
using ConvKernel = cutlass::conv::kernel::ConvUniversal<
    ProblemShape, CollectiveMainloop, CollectiveEpilogue>;
using Conv = cutlass::conv::device::ConvUniversalAdapter<ConvKernel>;

auto* _anchor = &cutlass::device_kernel<ConvKernel>;


// ===== COMPILED SASS (sm_100a) =====

	.target	sm_100a

	.elftype	@"ET_EXEC"


//--------------------- .note.nv.tkinfo           --------------------------
	.section	.note.nv.tkinfo,"",@"SHT_NOTE"
	.sectionflags	@"SHF_NOTE_NV_TKINFO"
	.tkinfo
        /*0018*/ 	.word	0x00000002
        /*0030*/ 	.string	""
        /*0030*/ 	.string	"ptxas"
        /*0030*/ 	.string	"Cuda compilation tools, release 13.0, V13.0.88"
        /*0030*/ 	.string	"Build cuda_13.0.r13.0/compiler.36424714_0"
        /*0030*/ 	.string	"-arch sm_100a -m 64 "



//--------------------- .note.nv.cuinfo           --------------------------
	.section	.note.nv.cuinfo,"",@"SHT_NOTE"
	.sectionflags	@"SHF_NOTE_NV_CUINFO"
        /*0018*/ 	.short	0x0002
        /*001a*/ 	.short	0x0064
        /*001c*/ 	.short	0x0082
	.zero		2


//--------------------- .nv.info                  --------------------------
	.section	.nv.info,"",@"SHT_CUDA_INFO"
	.align	4


	//----- nvinfo : EIATTR_REGCOUNT
	.align		4
        /*0000*/ 	.byte	0x04, 0x2f
        /*0002*/ 	.short	(.L_19 - .L_18)
	.align		4
.L_18:
        /*0004*/ 	.word	index@(_ZN7cutlass13device_kernelINS_4conv6kernel13ConvUniversalINS1_16ConvProblemShapeILNS1_8OperatorE0ELi2EEENS1_10collective14CollectiveConvINS1_47MainloopSm100TmaUmmaWarpSpecializedImplicitGemmILS5_0ELi16ELi2ELi1ELi2EN4cute5tupleIJNSA_1CILi2EEENSC_ILi1EEESE_EEEEENSB_IJNSC_ILi256EEENSC_ILi128EEENSB_IJNSC_ILi64EEEEEEEEENS_12float_e4m3_tESM_NSA_8TiledMMAINSA_8MMA_AtomIJNSA_10MMA_TraitsINSA_25SM100_MMA_F8F6F4_2x1SM_SSEJSM_SM_fSH_SI_NSA_17integral_constantINSA_4UMMA5MajorELST_0EEESU_NSR_INSS_7ScaleInELSV_0EEESW_EEEEEENSA_6LayoutINSB_IJSE_SE_SE_EEENSB_IJNSC_ILi0EEES11_S11_EEEEENSB_IJNSA_10UnderscoreES14_S14_EEEEENS7_6detail27Sm100ImplicitGemmTileTraitsINSA_25SM100_TMA_2SM_LOAD_IM2COLENSA_14ComposedLayoutINSA_7SwizzleILi2ELi4ELi3EEENSA_18smem_ptr_flag_bitsILi8EEENSZ_INSB_IJNSC_ILi8EEESJ_EEENSB_IJSJ_SE_EEEEEEEvEENS18_INSA_18SM100_TMA_2SM_LOADES1J_vEEEENS_8epilogue10collective18CollectiveEpilogueINS1O_23Sm100TmaWarpSpecializedILi2ELi2ELi64ELb0ELb0EEEJNSB_IJSI_SI_SK_EEENSB_IJNSZ_ISI_SE_EENSZ_ISJ_SE_EEEEESM_NSB_IJNSB_IJlllEEESE_S11_EEESM_S1Y_NS1O_6fusion15FusionCallbacksIS1S_NS1Z_17LinearCombinationISM_fSM_fLNS_15FloatRoundStyleE2EEES1T_S1W_JEEENSA_5SM1004TMEM4LOAD26SM100_TMEM_LOAD_32dp32b64xENSA_20SM90_TMA_LOAD_IM2COLES1J_NSA_39AutoVectorizingCopyWithAssumedAlignmentILi128EEENSA_21SM90_TMA_STORE_IM2COLES1J_S2B_S2B_EEEvvEEEEvNT_6ParamsE)
        /*0008*/ 	.word	0x000000d1


	//----- nvinfo : EIATTR_FRAME_SIZE
	.align		4
.L_19:
        /*000c*/ 	.byte	0x04, 0x11
        /*000e*/ 	.short	(.L_21 - .L_20)
	.align		4
.L_20:
        /*0010*/ 	.word	index@($__internal_2_$__cuda_sm10x_tcgen05_guardrail_trap_unallocated_columns_being_dealloced)
        /*0014*/ 	.word	0x00000008


	//----- nvinfo : EIATTR_FRAME_SIZE
	.align		4
.L_21:
        /*0018*/ 	.byte	0x04, 0x11
        /*001a*/ 	.short	(.L_23 - .L_22)
	.align		4
.L_22:
        /*001c*/ 	.word	index@($__internal_1_$__cuda_sm10x_tcgen05_guardrail_trap_phase_invalid_during_alloc)
        /*0020*/ 	.word	0x00000008


	//----- nvinfo : EIATTR_FRAME_SIZE
	.align		4
.L_23:
        /*0024*/ 	.byte	0x04, 0x11
        /*0026*/ 	.short	(.L_25 - .L_24)
	.align		4
.L_24:
        /*0028*/ 	.word	index@($__internal_0_$__cuda_sm10x_tcgen05_guardrail_trap_col_being_dealloced_not_returned_by_alloc)
        /*002c*/ 	.word	0x00000008


	//----- nvinfo : EIATTR_FRAME_SIZE
	.align		4
.L_25:
        /*0030*/ 	.byte	0x04, 0x11
        /*0032*/ 	.short	(.L_27 - .L_26)
	.align		4
.L_26:
        /*0034*/ 	.word	index@(_ZN7cutlass13device_kernelINS_4conv6kernel13ConvUniversalINS1_16ConvProblemShapeILNS1_8OperatorE0ELi2EEENS1_10collective14CollectiveConvINS1_47MainloopSm100TmaUmmaWarpSpecializedImplicitGemmILS5_0ELi16ELi2ELi1ELi2EN4cute5tupleIJNSA_1CILi2EEENSC_ILi1EEESE_EEEEENSB_IJNSC_ILi256EEENSC_ILi128EEENSB_IJNSC_ILi64EEEEEEEEENS_12float_e4m3_tESM_NSA_8TiledMMAINSA_8MMA_AtomIJNSA_10MMA_TraitsINSA_25SM100_MMA_F8F6F4_2x1SM_SSEJSM_SM_fSH_SI_NSA_17integral_constantINSA_4UMMA5MajorELST_0EEESU_NSR_INSS_7ScaleInELSV_0EEESW_EEEEEENSA_6LayoutINSB_IJSE_SE_SE_EEENSB_IJNSC_ILi0EEES11_S11_EEEEENSB_IJNSA_10UnderscoreES14_S14_EEEEENS7_6detail27Sm100ImplicitGemmTileTraitsINSA_25SM100_TMA_2SM_LOAD_IM2COLENSA_14ComposedLayoutINSA_7SwizzleILi2ELi4ELi3EEENSA_18smem_ptr_flag_bitsILi8EEENSZ_INSB_IJNSC_ILi8EEESJ_EEENSB_IJSJ_SE_EEEEEEEvEENS18_INSA_18SM100_TMA_2SM_LOADES1J_vEEEENS_8epilogue10collective18CollectiveEpilogueINS1O_23Sm100TmaWarpSpecializedILi2ELi2ELi64ELb0ELb0EEEJNSB_IJSI_SI_SK_EEENSB_IJNSZ_ISI_SE_EENSZ_ISJ_SE_EEEEESM_NSB_IJNSB_IJlllEEESE_S11_EEESM_S1Y_NS1O_6fusion15FusionCallbacksIS1S_NS1Z_17LinearCombinationISM_fSM_fLNS_15FloatRoundStyleE2EEES1T_S1W_JEEENSA_5SM1004TMEM4LOAD26SM100_TMEM_LOAD_32dp32b64xENSA_20SM90_TMA_LOAD_IM2COLES1J_NSA_39AutoVectorizingCopyWithAssumedAlignmentILi128EEENSA_21SM90_TMA_STORE_IM2COLES1J_S2B_S2B_EEEvvEEEEvNT_6ParamsE)
        /*0038*/ 	.word	0x00000008


	//----- nvinfo : EIATTR_MIN_STACK_SIZE
	.align		4
.L_27:
        /*003c*/ 	.byte	0x04, 0x12
        /*003e*/ 	.short	(.L_29 - .L_28)
	.align		4
.L_28:
        /*0040*/ 	.word	index@(_ZN7cutlass13device_kernelINS_4conv6kernel13ConvUniversalINS1_16ConvProblemShapeILNS1_8OperatorE0ELi2EEENS1_10collective14CollectiveConvINS1_47MainloopSm100TmaUmmaWarpSpecializedImplicitGemmILS5_0ELi16ELi2ELi1ELi2EN4cute5tupleIJNSA_1CILi2EEENSC_ILi1EEESE_EEEEENSB_IJNSC_ILi256EEENSC_ILi128EEENSB_IJNSC_ILi64EEEEEEEEENS_12float_e4m3_tESM_NSA_8TiledMMAINSA_8MMA_AtomIJNSA_10MMA_TraitsINSA_25SM100_MMA_F8F6F4_2x1SM_SSEJSM_SM_fSH_SI_NSA_17integral_constantINSA_4UMMA5MajorELST_0EEESU_NSR_INSS_7ScaleInELSV_0EEESW_EEEEEENSA_6LayoutINSB_IJSE_SE_SE_EEENSB_IJNSC_ILi0EEES11_S11_EEEEENSB_IJNSA_10UnderscoreES14_S14_EEEEENS7_6detail27Sm100ImplicitGemmTileTraitsINSA_25SM100_TMA_2SM_LOAD_IM2COLENSA_14ComposedLayoutINSA_7SwizzleILi2ELi4ELi3EEENSA_18smem_ptr_flag_bitsILi8EEENSZ_INSB_IJNSC_ILi8EEESJ_EEENSB_IJSJ_SE_EEEEEEEvEENS18_INSA_18SM100_TMA_2SM_LOADES1J_vEEEENS_8epilogue10collective18CollectiveEpilogueINS1O_23Sm100TmaWarpSpecializedILi2ELi2ELi64ELb0ELb0EEEJNSB_IJSI_SI_SK_EEENSB_IJNSZ_ISI_SE_EENSZ_ISJ_SE_EEEEESM_NSB_IJNSB_IJlllEEESE_S11_EEESM_S1Y_NS1O_6fusion15FusionCallbacksIS1S_NS1Z_17LinearCombinationISM_fSM_fLNS_15FloatRoundStyleE2EEES1T_S1W_JEEENSA_5SM1004TMEM4LOAD26SM100_TMEM_LOAD_32dp32b64xENSA_20SM90_TMA_LOAD_IM2COLES1J_NSA_39AutoVectorizingCopyWithAssumedAlignmentILi128EEENSA_21SM90_TMA_STORE_IM2COLES1J_S2B_S2B_EEEvvEEEEvNT_6ParamsE)
        /*0044*/ 	.word	0x00000008
.L_29:


//--------------------- .nv.compat                --------------------------
	.section	.nv.compat,"",@"SHT_CUDA_COMPAT_INFO"
	.align	4
        /*0000*/ 	.byte	0x02, 0x09, 0x01, 0x00, 0x02, 0x02, 0x02, 0x00, 0x02, 0x05, 0x05, 0x00, 0x03, 0x07, 0x01, 0x01
        /*0010*/ 	.byte	0x02, 0x03, 0x01, 0x00, 0x02, 0x06, 0x01, 0x00, 0x04, 0x0b, 0x08, 0x00, 0x09, 0x00, 0x00, 0x00
        /*0020*/ 	.byte	0x00, 0x00, 0x00, 0x00


//--------------------- .nv.info._ZN7cutlass13device_kernelINS_4conv6kernel13ConvUniversalINS1_16ConvProblemShapeILNS1_8OperatorE0ELi2EEENS1_10collective14CollectiveConvINS1_47MainloopSm100TmaUmmaWarpSpecializedImplicitGemmILS5_0ELi16ELi2ELi1ELi2EN4cute5tupleIJNSA_1CILi2EEENSC_ILi1EEESE_EEEEENSB_IJNSC_ILi256EEENSC_ILi128EEENSB_IJNSC_ILi64EEEEEEEEENS_12float_e4m3_tESM_NSA_8TiledMMAINSA_8MMA_AtomIJNSA_10MMA_TraitsINSA_25SM100_MMA_F8F6F4_2x1SM_SSEJSM_SM_fSH_SI_NSA_17integral_constantINSA_4UMMA5MajorELST_0EEESU_NSR_INSS_7ScaleInELSV_0EEESW_EEEEEENSA_6LayoutINSB_IJSE_SE_SE_EEENSB_IJNSC_ILi0EEES11_S11_EEEEENSB_IJNSA_10UnderscoreES14_S14_EEEEENS7_6detail27Sm100ImplicitGemmTileTraitsINSA_25SM100_TMA_2SM_LOAD_IM2COLENSA_14ComposedLayoutINSA_7SwizzleILi2ELi4ELi3EEENSA_18smem_ptr_flag_bitsILi8EEENSZ_INSB_IJNSC_ILi8EEESJ_EEENSB_IJSJ_SE_EEEEEEEvEENS18_INSA_18SM100_TMA_2SM_LOADES1J_vEEEENS_8epilogue10collective18CollectiveEpilogueINS1O_23Sm100TmaWarpSpecializedILi2ELi2ELi64ELb0ELb0EEEJNSB_IJSI_SI_SK_EEENSB_IJNSZ_ISI_SE_EENSZ_ISJ_SE_EEEEESM_NSB_IJNSB_IJlllEEESE_S11_EEESM_S1Y_NS1O_6fusion15FusionCallbacksIS1S_NS1Z_17LinearCombinationISM_fSM_fLNS_15FloatRoundStyleE2EEES1T_S1W_JEEENSA_5SM1004TMEM4LOAD26SM100_TMEM_LOAD_32dp32b64xENSA_20SM90_TMA_LOAD_IM2COLES1J_NSA_39AutoVectorizingCopyWithAssumedAlignmentILi128EEENSA_21SM90_TMA_STORE_IM2COLES1J_S2B_S2B_EEEvvEEEEvNT_6ParamsE --------------------------
	.section	.nv.info._ZN7cutlass13device_kernelINS_4conv6kernel13ConvUniversalINS1_16ConvProblemShapeILNS1_8OperatorE0ELi2EEENS1_10collective14CollectiveConvINS1_47MainloopSm100TmaUmmaWarpSpecializedImplicitGemmILS5_0ELi16ELi2ELi1ELi2EN4cute5tupleIJNSA_1CILi2EEENSC_ILi1EEESE_EEEEENSB_IJNSC_ILi256EEENSC_ILi128EEENSB_IJNSC_ILi64EEEEEEEEENS_12float_e4m3_tESM_NSA_8TiledMMAINSA_8MMA_AtomIJNSA_10MMA_TraitsINSA_25SM100_MMA_F8F6F4_2x1SM_SSEJSM_SM_fSH_SI_NSA_17integral_constantINSA_4UMMA5MajorELST_0EEESU_NSR_INSS_7ScaleInELSV_0EEESW_EEEEEENSA_6LayoutINSB_IJSE_SE_SE_EEENSB_IJNSC_ILi0EEES11_S11_EEEEENSB_IJNSA_10UnderscoreES14_S14_EEEEENS7_6detail27Sm100ImplicitGemmTileTraitsINSA_25SM100_TMA_2SM_LOAD_IM2COLENSA_14ComposedLayoutINSA_7SwizzleILi2ELi4ELi3EEENSA_18smem_ptr_flag_bitsILi8EEENSZ_INSB_IJNSC_ILi8EEESJ_EEENSB_IJSJ_SE_EEEEEEEvEENS18_INSA_18SM100_TMA_2SM_LOADES1J_vEEEENS_8epilogue10collective18CollectiveEpilogueINS1O_23Sm100TmaWarpSpecializedILi2ELi2ELi64ELb0ELb0EEEJNSB_IJSI_SI_SK_EEENSB_IJNSZ_ISI_SE_EENSZ_ISJ_SE_EEEEESM_NSB_IJNSB_IJlllEEESE_S11_EEESM_S1Y_NS1O_6fusion15FusionCallbacksIS1S_NS1Z_17LinearCombinationISM_fSM_fLNS_15FloatRoundStyleE2EEES1T_S1W_JEEENSA_5SM1004TMEM4LOAD26SM100_TMEM_LOAD_32dp32b64xENSA_20SM90_TMA_LOAD_IM2COLES1J_NSA_39AutoVectorizingCopyWithAssumedAlignmentILi128EEENSA_21SM90_TMA_STORE_IM2COLES1J_S2B_S2B_EEEvvEEEEvNT_6ParamsE,"",@"SHT_CUDA_INFO"
	.sectionflags	@""
	.align	4


	//----- nvinfo : EIATTR_CUDA_API_VERSION
	.align		4
        /*0000*/ 	.byte	0x04, 0x37
        /*0002*/ 	.short	(.L_31 - .L_30)
.L_30:
        /*0004*/ 	.word	0x00000082


	//----- nvinfo : EIATTR_KPARAM_INFO
	.align		4
.L_31:
        /*0008*/ 	.byte	0x04, 0x17
        /*000a*/ 	.short	(.L_33 - .L_32)
.L_32:
        /*000c*/ 	.word	0x00000000
        /*0010*/ 	.short	0x0000
        /*0012*/ 	.short	0x0000
        /*0014*/ 	.byte	0x00, 0xf0, 0x01, 0x20


	//----- nvinfo : EIATTR_AT_ENTRY_FRAGMENTS
	.align		4
.L_33:
        /*0018*/ 	.byte	0x04, 0x4f
        /*001a*/ 	.short	(.L_35 - .L_34)


	//   ....[0]....
.L_34:
        /*001c*/ 	.word	0x00000007


	//----- nvinfo : EIATTR_RESERVED_SMEM_USED
	.align		4
.L_35:
        /*0020*/ 	.byte	0x01, 0x41
	.zero		2


	//----- nvinfo : EIATTR_SPARSE_MMA_MASK
	.align		4
        /*0024*/ 	.byte	0x03, 0x50
        /*0026*/ 	.short	0x0000


	//----- nvinfo : EIATTR_TCGEN05_2CTA_USED
	.align		4
        /*0028*/ 	.byte	0x01, 0x52
	.zero		2


	//----- nvinfo : EIATTR_MAXREG_COUNT
	.align		4
        /*002c*/ 	.byte	0x03, 0x1b
        /*002e*/ 	.short	0x00ff


	//----- nvinfo : EIATTR_NUM_BARRIERS
	.align		4
        /*0030*/ 	.byte	0x02, 0x4c
        /*0032*/ 	.byte	0x07
	.zero		1


	//----- nvinfo : EIATTR_EXTERNS
	.align		4
        /*0034*/ 	.byte	0x04, 0x0f
        /*0036*/ 	.short	(.L_37 - .L_36)


	//   ....[0]....
	.align		4
.L_36:
        /*0038*/ 	.word	index@(__assertfail)


	//----- nvinfo : EIATTR_MERCURY_ISA_VERSION
	.align		4
.L_37:
        /*003c*/ 	.byte	0x03, 0x5f
        /*003e*/ 	.short	0x0101


	//----- nvinfo : EIATTR_INT_WARP_WIDE_INSTR_OFFSETS
	.align		4
        /*0040*/ 	.byte	0x04, 0x31
        /*0042*/ 	.short	(.L_39 - .L_38)


	//   ....[0]....
.L_38:
        /*0044*/ 	.word	0x00000d60


	//   ....[1]....
        /*0048*/ 	.word	0x00000e00


	//   ....[2]....
        /*004c*/ 	.word	0x00004910


	//   ....[3]....
        /*0050*/ 	.word	0x00004930


	//   ....[4]....
        /*0054*/ 	.word	0x00004960


	//   ....[5]....
        /*0058*/ 	.word	0x000055c0


	//   ....[6]....
        /*005c*/ 	.word	0x00005660


	//   ....[7]....
        /*0060*/ 	.word	0x00005720


	//   ....[8]....
        /*0064*/ 	.word	0x00005820


	//----- nvinfo : EIATTR_COOP_GROUP_MASK_REGIDS
	.align		4
.L_39:
        /*0068*/ 	.byte	0x04, 0x29
        /*006a*/ 	.short	(.L_41 - .L_40)


	//   ....[0]....
.L_40:
        /*006c*/ 	.word	0xffffffff


	//   ....[1]....
        /*0070*/ 	.word	0xffffffff


	//   ....[2]....
        /*0074*/ 	.word	0xffffffff


	//   ....[3]....
        /*0078*/ 	.word	0xffffffff


	//   ....[4]....
        /*007c*/ 	.word	0xffffffff


	//   ....[5]....
        /*0080*/ 	.word	0xffffffff


	//   ....[6]....
        /*0084*/ 	.word	0xffffffff


	//   ....[7]....
        /*0088*/ 	.word	0xffffffff


	//   ....[8]....
        /*008c*/ 	.word	0xffffffff


	//   ....[9]....
        /*0090*/ 	.word	0xffffffff


	//   ....[10]....
        /*0094*/ 	.word	0xffffffff


	//   ....[11]....
        /*0098*/ 	.word	0xffffffff


	//   ....[12]....
        /*009c*/ 	.word	0xffffffff


	//----- nvinfo : EIATTR_COOP_GROUP_INSTR_OFFSETS
	.align		4
.L_41:
        /*00a0*/ 	.byte	0x04, 0x28
        /*00a2*/ 	.short	(.L_43 - .L_42)


	//   ....[0]....
.L_42:
        /*00a4*/ 	.word	0x000000d0


	//   ....[1]....
        /*00a8*/ 	.word	0x00000540


	//   ....[2]....
        /*00ac*/ 	.word	0x00000880


	//   ....[3]....
        /*00b0*/ 	.word	0x000009d0


	//   ....[4]....
        /*00b4*/ 	.word	0x00000ac0


	//   ....[5]....
        /*00b8*/ 	.word	0x00000c00


	//   ....[6]....
        /*00bc*/ 	.word	0x00000e80


	//   ....[7]....
        /*00c0*/ 	.word	0x00002540


	//   ....[8]....
        /*00c4*/ 	.word	0x000038e0


	//   ....[9]....
        /*00c8*/ 	.word	0x00003db0


	//   ....[10]....
        /*00cc*/ 	.word	0x00003de0


	//   ....[11]....
        /*00d0*/ 	.word	0x00004830


	//   ....[12]....
        /*00d4*/ 	.word	0x00004a30


	//----- nvinfo : EIATTR_VRC_CTA_INIT_COUNT
	.align		4
.L_43:
        /*00d8*/ 	.byte	0x02, 0x4a
        /*00da*/ 	.byte	0x80
	.zero		1


	//----- nvinfo : EIATTR_SYSCALL_OFFSETS
	.align		4
        /*00dc*/ 	.byte	0x04, 0x46
        /*00de*/ 	.short	(.L_45 - .L_44)


	//   ....[0]....
.L_44:
        /*00e0*/ 	.word	0x00006450


	//   ....[1]....
        /*00e4*/ 	.word	0x00006590


	//   ....[2]....
        /*00e8*/ 	.word	0x00006fc0


	//   ....[3]....
        /*00ec*/ 	.word	0x000085f0


	//----- nvinfo : EIATTR_MBARRIER_INSTR_OFFSETS
	.align		4
.L_45:
        /*00f0*/ 	.byte	0x04, 0x39
        /*00f2*/ 	.short	(.L_47 - .L_46)


	//   ....[0]....
.L_46:
        /*00f4*/ 	.word	0x00000660
        /*00f8*/ 	.word	0x000000ff
        /*00fc*/ 	.word	0x00000000
        /*0100*/ 	.short	0x0100
        /*0102*/ 	.byte	0x04
	.zero		1


	//   ....[1]....
        /*0104*/ 	.word	0x00000670
        /*0108*/ 	.word	0x000000ff
        /*010c*/ 	.word	0x00000080
        /*0110*/ 	.short	0x0100
        /*0112*/ 	.byte	0x04
	.zero		1


	//   ....[2]....
        /*0114*/ 	.word	0x00000680
        /*0118*/ 	.word	0x000000ff
        /*011c*/ 	.word	0x00000008
        /*0120*/ 	.short	0x0100
        /*0122*/ 	.byte	0x04
	.zero		1


	//   ....[3]....
        /*0124*/ 	.word	0x00000690
        /*0128*/ 	.word	0x000000ff
        /*012c*/ 	.word	0x00000088
        /*0130*/ 	.short	0x0100
        /*0132*/ 	.byte	0x04
	.zero		1


	//   ....[4]....
        /*0134*/ 	.word	0x000006a0
        /*0138*/ 	.word	0x000000ff
        /*013c*/ 	.word	0x00000010
        /*0140*/ 	.short	0x0100
        /*0142*/ 	.byte	0x04
	.zero		1


	//   ....[5]....
        /*0144*/ 	.word	0x000006b0
        /*0148*/ 	.word	0x000000ff
        /*014c*/ 	.word	0x00000090
        /*0150*/ 	.short	0x0100
        /*0152*/ 	.byte	0x04
	.zero		1


	//   ....[6]....
        /*0154*/ 	.word	0x000006c0
        /*0158*/ 	.word	0x000000ff
        /*015c*/ 	.word	0x00000018
        /*0160*/ 	.short	0x0100
        /*0162*/ 	.byte	0x04
	.zero		1


	//   ....[7]....
        /*0164*/ 	.word	0x000006d0
        /*0168*/ 	.word	0x000000ff
        /*016c*/ 	.word	0x00000098
        /*0170*/ 	.short	0x0100
        /*0172*/ 	.byte	0x04
	.zero		1


	//   ....[8]....
        /*0174*/ 	.word	0x000006e0
        /*0178*/ 	.word	0x000000ff
        /*017c*/ 	.word	0x00000020
        /*0180*/ 	.short	0x0100
        /*0182*/ 	.byte	0x04
	.zero		1


	//   ....[9]....
        /*0184*/ 	.word	0x000006f0
        /*0188*/ 	.word	0x000000ff
        /*018c*/ 	.word	0x000000a0
        /*0190*/ 	.short	0x0100
        /*0192*/ 	.byte	0x04
	.zero		1


	//   ....[10]....
        /*0194*/ 	.word	0x00000700
        /*0198*/ 	.word	0x000000ff
        /*019c*/ 	.word	0x00000028
        /*01a0*/ 	.short	0x0100
        /*01a2*/ 	.byte	0x04
	.zero		1


	//   ....[11]....
        /*01a4*/ 	.word	0x00000710
        /*01a8*/ 	.word	0x000000ff
        /*01ac*/ 	.word	0x000000a8
        /*01b0*/ 	.short	0x0100
        /*01b2*/ 	.byte	0x04
	.zero		1


	//   ....[12]....
        /*01b4*/ 	.word	0x00000720
        /*01b8*/ 	.word	0x000000ff
        /*01bc*/ 	.word	0x00000030
        /*01c0*/ 	.short	0x0100
        /*01c2*/ 	.byte	0x04
	.zero		1


	//   ....[13]....
        /*01c4*/ 	.word	0x00000730
        /*01c8*/ 	.word	0x000000ff
        /*01cc*/ 	.word	0x000000b0
        /*01d0*/ 	.short	0x0100
        /*01d2*/ 	.byte	0x04
	.zero		1


	//   ....[14]....
        /*01d4*/ 	.word	0x00000740
        /*01d8*/ 	.word	0x000000ff
        /*01dc*/ 	.word	0x00000038
        /*01e0*/ 	.short	0x0100
        /*01e2*/ 	.byte	0x04
	.zero		1


	//   ....[15]....
        /*01e4*/ 	.word	0x00000750
        /*01e8*/ 	.word	0x000000ff
        /*01ec*/ 	.word	0x000000b8
        /*01f0*/ 	.short	0x0100
        /*01f2*/ 	.byte	0x04
	.zero		1


	//   ....[16]....
        /*01f4*/ 	.word	0x00000760
        /*01f8*/ 	.word	0x000000ff
        /*01fc*/ 	.word	0x00000040
        /*0200*/ 	.short	0x0100
        /*0202*/ 	.byte	0x04
	.zero		1


	//   ....[17]....
        /*0204*/ 	.word	0x00000770
        /*0208*/ 	.word	0x000000ff
        /*020c*/ 	.word	0x000000c0
        /*0210*/ 	.short	0x0100
        /*0212*/ 	.byte	0x04
	.zero		1


	//   ....[18]....
        /*0214*/ 	.word	0x00000780
        /*0218*/ 	.word	0x000000ff
        /*021c*/ 	.word	0x00000048
        /*0220*/ 	.short	0x0100
        /*0222*/ 	.byte	0x04
	.zero		1


	//   ....[19]....
        /*0224*/ 	.word	0x00000790
        /*0228*/ 	.word	0x000000ff
        /*022c*/ 	.word	0x000000c8
        /*0230*/ 	.short	0x0100
        /*0232*/ 	.byte	0x04
	.zero		1


	//   ....[20]....
        /*0234*/ 	.word	0x000007a0
        /*0238*/ 	.word	0x000000ff
        /*023c*/ 	.word	0x00000050
        /*0240*/ 	.short	0x0100
        /*0242*/ 	.byte	0x04
	.zero		1


	//   ....[21]....
        /*0244*/ 	.word	0x000007b0
        /*0248*/ 	.word	0x000000ff
        /*024c*/ 	.word	0x000000d0
        /*0250*/ 	.short	0x0100
        /*0252*/ 	.byte	0x04
	.zero		1


	//   ....[22]....
        /*0254*/ 	.word	0x000007c0
        /*0258*/ 	.word	0x000000ff
        /*025c*/ 	.word	0x00000058
        /*0260*/ 	.short	0x0100
        /*0262*/ 	.byte	0x04
	.zero		1


	//   ....[23]....
        /*0264*/ 	.word	0x000007d0
        /*0268*/ 	.word	0x000000ff
        /*026c*/ 	.word	0x000000d8
        /*0270*/ 	.short	0x0100
        /*0272*/ 	.byte	0x04
	.zero		1


	//   ....[24]....
        /*0274*/ 	.word	0x000007e0
        /*0278*/ 	.word	0x000000ff
        /*027c*/ 	.word	0x00000060
        /*0280*/ 	.short	0x0100
        /*0282*/ 	.byte	0x04
	.zero		1


	//   ....[25]....
        /*0284*/ 	.word	0x000007f0
        /*0288*/ 	.word	0x000000ff
        /*028c*/ 	.word	0x000000e0
        /*0290*/ 	.short	0x0100
        /*0292*/ 	.byte	0x04
	.zero		1


	//   ....[26]....
        /*0294*/ 	.word	0x00000800
        /*0298*/ 	.word	0x000000ff
        /*029c*/ 	.word	0x00000068
        /*02a0*/ 	.short	0x0100
        /*02a2*/ 	.byte	0x04
	.zero		1


	//   ....[27]....
        /*02a4*/ 	.word	0x00000810
        /*02a8*/ 	.word	0x000000ff
        /*02ac*/ 	.word	0x000000e8
        /*02b0*/ 	.short	0x0100
        /*02b2*/ 	.byte	0x04
	.zero		1


	//   ....[28]....
        /*02b4*/ 	.word	0x00000820
        /*02b8*/ 	.word	0x000000ff
        /*02bc*/ 	.word	0x00000070
        /*02c0*/ 	.short	0x0100
        /*02c2*/ 	.byte	0x04
	.zero		1


	//   ....[29]....
        /*02c4*/ 	.word	0x00000830
        /*02c8*/ 	.word	0x000000ff
        /*02cc*/ 	.word	0x000000f0
        /*02d0*/ 	.short	0x0100
        /*02d2*/ 	.byte	0x04
	.zero		1


	//   ....[30]....
        /*02d4*/ 	.word	0x00000840
        /*02d8*/ 	.word	0x000000ff
        /*02dc*/ 	.word	0x00000078
        /*02e0*/ 	.short	0x0100
        /*02e2*/ 	.byte	0x04
	.zero		1


	//   ....[31]....
        /*02e4*/ 	.word	0x00000850
        /*02e8*/ 	.word	0x000000ff
        /*02ec*/ 	.word	0x000000f8
        /*02f0*/ 	.short	0x0100
        /*02f2*/ 	.byte	0x04
	.zero		1


	//   ....[32]....
        /*02f4*/ 	.word	0x00000980
        /*02f8*/ 	.word	0x000000ff
        /*02fc*/ 	.word	0x00000100
        /*0300*/ 	.short	0x0100
        /*0302*/ 	.byte	0x04
	.zero		1


	//   ....[33]....
        /*0304*/ 	.word	0x00000990
        /*0308*/ 	.word	0x000000ff
        /*030c*/ 	.word	0x00000110
        /*0310*/ 	.short	0x0100
        /*0312*/ 	.byte	0x04
	.zero		1


	//   ....[34]....
        /*0314*/ 	.word	0x000009a0
        /*0318*/ 	.word	0x000000ff
        /*031c*/ 	.word	0x00000108
        /*0320*/ 	.short	0x0100
        /*0322*/ 	.byte	0x04
	.zero		1


	//   ....[35]....
        /*0324*/ 	.word	0x000009b0
        /*0328*/ 	.word	0x000000ff
        /*032c*/ 	.word	0x00000118
        /*0330*/ 	.short	0x0100
        /*0332*/ 	.byte	0x04
	.zero		1


	//   ....[36]....
        /*0334*/ 	.word	0x00000a90
        /*0338*/ 	.word	0x000000ff
        /*033c*/ 	.word	0x00000120
        /*0340*/ 	.short	0x0100
        /*0342*/ 	.byte	0x04
	.zero		1


	//   ....[37]....
        /*0344*/ 	.word	0x00000aa0
        /*0348*/ 	.word	0x000000ff
        /*034c*/ 	.word	0x00000128
        /*0350*/ 	.short	0x0100
        /*0352*/ 	.byte	0x04
	.zero		1


	//   ....[38]....
        /*0354*/ 	.word	0x00000bd0
        /*0358*/ 	.word	0x000000ff
        /*035c*/ 	.word	0x00000130
        /*0360*/ 	.short	0x0100
        /*0362*/ 	.byte	0x06
	.zero		1


	//   ....[39]....
        /*0364*/ 	.word	0x00000be0
        /*0368*/ 	.word	0x000000ff
        /*036c*/ 	.word	0x00000138
        /*0370*/ 	.short	0x0100
        /*0372*/ 	.byte	0x06
	.zero		1


	//   ....[40]....
        /*0374*/ 	.word	0x00000d10
        /*0378*/ 	.word	0x000000ff
        /*037c*/ 	.word	0x00000140
        /*0380*/ 	.short	0x0100
        /*0382*/ 	.byte	0x04
	.zero		1


	//   ....[41]....
        /*0384*/ 	.word	0x00000d20
        /*0388*/ 	.word	0x000000ff
        /*038c*/ 	.word	0x00000150
        /*0390*/ 	.short	0x0100
        /*0392*/ 	.byte	0x04
	.zero		1


	//   ....[42]....
        /*0394*/ 	.word	0x00000d30
        /*0398*/ 	.word	0x000000ff
        /*039c*/ 	.word	0x00000148
        /*03a0*/ 	.short	0x0100
        /*03a2*/ 	.byte	0x04
	.zero		1


	//   ....[43]....
        /*03a4*/ 	.word	0x00000d40
        /*03a8*/ 	.word	0x000000ff
        /*03ac*/ 	.word	0x00000158
        /*03b0*/ 	.short	0x0100
        /*03b2*/ 	.byte	0x04
	.zero		1


	//   ....[44]....
        /*03b4*/ 	.word	0x00000e40
        /*03b8*/ 	.word	0x000000ff
        /*03bc*/ 	.word	0x00000160
        /*03c0*/ 	.short	0x0100
        /*03c2*/ 	.byte	0x06
	.zero		1


	//   ....[45]....
        /*03c4*/ 	.word	0x00001970
        /*03c8*/ 	.word	0x000000ff
        /*03cc*/ 	.word	0x00000080
        /*03d0*/ 	.short	0x010a
        /*03d2*/ 	.byte	0x04
	.zero		1


	//   ....[46]....
        /*03d4*/ 	.word	0x00001bf0
        /*03d8*/ 	.word	0x000000ff
        /*03dc*/ 	.word	0x00000080
        /*03e0*/ 	.short	0x010a
        /*03e2*/ 	.byte	0x09
	.zero		1


	//   ....[47]....
        /*03e4*/ 	.word	0x00001da0
        /*03e8*/ 	.word	0x000000ff
        /*03ec*/ 	.word	0x00000080
        /*03f0*/ 	.short	0x010a
        /*03f2*/ 	.byte	0x07
	.zero		1


	//   ....[48]....
        /*03f4*/ 	.word	0x00001f70
        /*03f8*/ 	.word	0x000000ff
        /*03fc*/ 	.word	0x00000128
        /*0400*/ 	.short	0x0101
        /*0402*/ 	.byte	0x19
	.zero		1


	//   ....[49]....
        /*0404*/ 	.word	0x00001fa0
        /*0408*/ 	.word	0x000000ff
        /*040c*/ 	.word	0x00000080
        /*0410*/ 	.short	0x010a
        /*0412*/ 	.byte	0x04
	.zero		1


	//   ....[50]....
        /*0414*/ 	.word	0x000021c0
        /*0418*/ 	.word	0x000000ff
        /*041c*/ 	.word	0x00000080
        /*0420*/ 	.short	0x010a
        /*0422*/ 	.byte	0x09
	.zero		1


	//   ....[51]....
        /*0424*/ 	.word	0x00002370
        /*0428*/ 	.word	0x000000ff
        /*042c*/ 	.word	0x00000080
        /*0430*/ 	.short	0x010a
        /*0432*/ 	.byte	0x07
	.zero		1


	//   ....[52]....
        /*0434*/ 	.word	0x00002550
        /*0438*/ 	.word	0x000000ff
        /*043c*/ 	.word	0x00000130
        /*0440*/ 	.short	0x010a
        /*0442*/ 	.byte	0x19
	.zero		1


	//   ....[53]....
        /*0444*/ 	.word	0x00002610
        /*0448*/ 	.word	0x000000ff
        /*044c*/ 	.word	0x00000000
        /*0450*/ 	.short	0x0101
        /*0452*/ 	.byte	0x04
	.zero		1


	//   ....[54]....
        /*0454*/ 	.word	0x00002c10
        /*0458*/ 	.word	0x000000ff
        /*045c*/ 	.word	0x00000000
        /*0460*/ 	.short	0x010a
        /*0462*/ 	.byte	0x04
	.zero		1


	//   ....[55]....
        /*0464*/ 	.word	0x00002cb0
        /*0468*/ 	.word	0x000000ff
        /*046c*/ 	.word	0x00000000
        /*0470*/ 	.short	0x010a
        /*0472*/ 	.byte	0x05
	.zero		1


	//   ....[56]....
        /*0474*/ 	.word	0x00002d50
        /*0478*/ 	.word	0x000000ff
        /*047c*/ 	.word	0x00000000
        /*0480*/ 	.short	0x010a
        /*0482*/ 	.byte	0x05
	.zero		1


	//   ....[57]....
        /*0484*/ 	.word	0x00002df0
        /*0488*/ 	.word	0x000000ff
        /*048c*/ 	.word	0x00000000
        /*0490*/ 	.short	0x010a
        /*0492*/ 	.byte	0x05
	.zero		1


	//   ....[58]....
        /*0494*/ 	.word	0x00002e90
        /*0498*/ 	.word	0x000000ff
        /*049c*/ 	.word	0x00000000
        /*04a0*/ 	.short	0x010a
        /*04a2*/ 	.byte	0x05
	.zero		1


	//   ....[59]....
        /*04a4*/ 	.word	0x00002f30
        /*04a8*/ 	.word	0x000000ff
        /*04ac*/ 	.word	0x00000000
        /*04b0*/ 	.short	0x010a
        /*04b2*/ 	.byte	0x05
	.zero		1


	//   ....[60]....
        /*04b4*/ 	.word	0x00002fd0
        /*04b8*/ 	.word	0x000000ff
        /*04bc*/ 	.word	0x00000000
        /*04c0*/ 	.short	0x010a
        /*04c2*/ 	.byte	0x05
	.zero		1


	//   ....[61]....
        /*04c4*/ 	.word	0x00003070
        /*04c8*/ 	.word	0x000000ff
        /*04cc*/ 	.word	0x00000000
        /*04d0*/ 	.short	0x010a
        /*04d2*/ 	.byte	0x05
	.zero		1


	//   ....[62]....
        /*04d4*/ 	.word	0x00003110
        /*04d8*/ 	.word	0x000000ff
        /*04dc*/ 	.word	0x00000000
        /*04e0*/ 	.short	0x010a
        /*04e2*/ 	.byte	0x05
	.zero		1


	//   ....[63]....
        /*04e4*/ 	.word	0x000031b0
        /*04e8*/ 	.word	0x000000ff
        /*04ec*/ 	.word	0x00000000
        /*04f0*/ 	.short	0x010a
        /*04f2*/ 	.byte	0x05
	.zero		1


	//   ....[64]....
        /*04f4*/ 	.word	0x00003250
        /*04f8*/ 	.word	0x000000ff
        /*04fc*/ 	.word	0x00000000
        /*0500*/ 	.short	0x010a
        /*0502*/ 	.byte	0x05
	.zero		1


	//   ....[65]....
        /*0504*/ 	.word	0x000032f0
        /*0508*/ 	.word	0x000000ff
        /*050c*/ 	.word	0x00000000
        /*0510*/ 	.short	0x010a
        /*0512*/ 	.byte	0x05
	.zero		1


	//   ....[66]....
        /*0514*/ 	.word	0x00003390
        /*0518*/ 	.word	0x000000ff
        /*051c*/ 	.word	0x00000000
        /*0520*/ 	.short	0x010a
        /*0522*/ 	.byte	0x05
	.zero		1


	//   ....[67]....
        /*0524*/ 	.word	0x00003430
        /*0528*/ 	.word	0x000000ff
        /*052c*/ 	.word	0x00000000
        /*0530*/ 	.short	0x010a
        /*0532*/ 	.byte	0x05
	.zero		1


	//   ....[68]....
        /*0534*/ 	.word	0x000034d0
        /*0538*/ 	.word	0x000000ff
        /*053c*/ 	.word	0x00000000
        /*0540*/ 	.short	0x010a
        /*0542*/ 	.byte	0x05
	.zero		1


	//   ....[69]....
        /*0544*/ 	.word	0x00003580
        /*0548*/ 	.word	0x00000000
        /*054c*/ 	.word	0x00000000
        /*0550*/ 	.short	0x010a
        /*0552*/ 	.byte	0xff
	.zero		1


	//   ....[70]....
        /*0554*/ 	.word	0x000036b0
        /*0558*/ 	.word	0x000000ff
        /*055c*/ 	.word	0x00000138
        /*0560*/ 	.short	0x010a
        /*0562*/ 	.byte	0x04
	.zero		1


	//   ....[71]....
        /*0564*/ 	.word	0x00003750
        /*0568*/ 	.word	0x000000ff
        /*056c*/ 	.word	0x00000130
        /*0570*/ 	.short	0x010a
        /*0572*/ 	.byte	0x04
	.zero		1


	//   ....[72]....
        /*0574*/ 	.word	0x000037f0
        /*0578*/ 	.word	0x000000ff
        /*057c*/ 	.word	0x00000000
        /*0580*/ 	.short	0x0101
        /*0582*/ 	.byte	0x05
	.zero		1


	//   ....[73]....
        /*0584*/ 	.word	0x00003830
        /*0588*/ 	.word	0x000000ff
        /*058c*/ 	.word	0x00000138
        /*0590*/ 	.short	0x0106
        /*0592*/ 	.byte	0x04
	.zero		1


	//   ....[74]....
        /*0594*/ 	.word	0x00003870
        /*0598*/ 	.word	0x00000000
        /*059c*/ 	.word	0x00000138
        /*05a0*/ 	.short	0x010a
        /*05a2*/ 	.byte	0xff
	.zero		1


	//   ....[75]....
        /*05a4*/ 	.word	0x00003ab0
        /*05a8*/ 	.word	0x000000ff
        /*05ac*/ 	.word	0x00000008
        /*05b0*/ 	.short	0x010a
        /*05b2*/ 	.byte	0x05
	.zero		1


	//   ....[76]....
        /*05b4*/ 	.word	0x00003ad0
        /*05b8*/ 	.word	0x000000ff
        /*05bc*/ 	.word	0x00000008
        /*05c0*/ 	.short	0x010a
        /*05c2*/ 	.byte	0x05
	.zero		1


	//   ....[77]....
        /*05c4*/ 	.word	0x00003c60
        /*05c8*/ 	.word	0x000000ff
        /*05cc*/ 	.word	0x00000008
        /*05d0*/ 	.short	0x010a
        /*05d2*/ 	.byte	0x05
	.zero		1


	//   ....[78]....
        /*05d4*/ 	.word	0x00003c80
        /*05d8*/ 	.word	0x000000ff
        /*05dc*/ 	.word	0x00000008
        /*05e0*/ 	.short	0x010a
        /*05e2*/ 	.byte	0x05
	.zero		1


	//   ....[79]....
        /*05e4*/ 	.word	0x00003d40
        /*05e8*/ 	.word	0x000000ff
        /*05ec*/ 	.word	0x00000000
        /*05f0*/ 	.short	0x0101
        /*05f2*/ 	.byte	0x04
	.zero		1


	//   ....[80]....
        /*05f4*/ 	.word	0x00004090
        /*05f8*/ 	.word	0x000000ff
        /*05fc*/ 	.word	0x00000130
        /*0600*/ 	.short	0x010a
        /*0602*/ 	.byte	0x11
	.zero		1


	//   ....[81]....
        /*0604*/ 	.word	0x00004130
        /*0608*/ 	.word	0x000000ff
        /*060c*/ 	.word	0x00000000
        /*0610*/ 	.short	0x0101
        /*0612*/ 	.byte	0x1d
	.zero		1


	//   ....[82]....
        /*0614*/ 	.word	0x00004170
        /*0618*/ 	.word	0x000000ff
        /*061c*/ 	.word	0x00000150
        /*0620*/ 	.short	0x010a
        /*0622*/ 	.byte	0x16
	.zero		1


	//   ....[83]....
        /*0624*/ 	.word	0x00004220
        /*0628*/ 	.word	0x000000ff
        /*062c*/ 	.word	0x00000000
        /*0630*/ 	.short	0x010a
        /*0632*/ 	.byte	0x04
	.zero		1


	//   ....[84]....
        /*0634*/ 	.word	0x00004260
        /*0638*/ 	.word	0x000000ff
        /*063c*/ 	.word	0x00000000
        /*0640*/ 	.short	0x010a
        /*0642*/ 	.byte	0x0a
	.zero		1


	//   ....[85]....
        /*0644*/ 	.word	0x00004380
        /*0648*/ 	.word	0x000000ff
        /*064c*/ 	.word	0x00000000
        /*0650*/ 	.short	0x010a
        /*0652*/ 	.byte	0x04
	.zero		1


	//   ....[86]....
        /*0654*/ 	.word	0x00004620
        /*0658*/ 	.word	0x000000ff
        /*065c*/ 	.word	0x00000000
        /*0660*/ 	.short	0x010a
        /*0662*/ 	.byte	0x04
	.zero		1


	//   ....[87]....
        /*0664*/ 	.word	0x000046c0
        /*0668*/ 	.word	0x00000000
        /*066c*/ 	.word	0x00000000
        /*0670*/ 	.short	0x010a
        /*0672*/ 	.byte	0xff
	.zero		1


	//   ....[88]....
        /*0674*/ 	.word	0x00004700
        /*0678*/ 	.word	0x00000000
        /*067c*/ 	.word	0x00000000
        /*0680*/ 	.short	0x010a
        /*0682*/ 	.byte	0xff
	.zero		1


	//   ....[89]....
        /*0684*/ 	.word	0x00004770
        /*0688*/ 	.word	0x000000ff
        /*068c*/ 	.word	0x00000000
        /*0690*/ 	.short	0x0101
        /*0692*/ 	.byte	0x04
	.zero		1


	//   ....[90]....
        /*0694*/ 	.word	0x000047b0
        /*0698*/ 	.word	0x000000ff
        /*069c*/ 	.word	0x00000160
        /*06a0*/ 	.short	0x010a
        /*06a2*/ 	.byte	0x11
	.zero		1


	//   ....[91]....
        /*06a4*/ 	.word	0x00004820
        /*06a8*/ 	.word	0x000000ff
        /*06ac*/ 	.word	0x00000000
        /*06b0*/ 	.short	0x0101
        /*06b2*/ 	.byte	0x04
	.zero		1


	//   ....[92]....
        /*06b4*/ 	.word	0x00004d10
        /*06b8*/ 	.word	0x000000ff
        /*06bc*/ 	.word	0x00000130
        /*06c0*/ 	.short	0x010a
        /*06c2*/ 	.byte	0x19
	.zero		1


	//   ....[93]....
        /*06c4*/ 	.word	0x00004db0
        /*06c8*/ 	.word	0x000000ff
        /*06cc*/ 	.word	0x00000000
        /*06d0*/ 	.short	0x0101
        /*06d2*/ 	.byte	0x29
	.zero		1


	//   ....[94]....
        /*06d4*/ 	.word	0x00005300
        /*06d8*/ 	.word	0x000000ff
        /*06dc*/ 	.word	0x00000128
        /*06e0*/ 	.short	0x010a
        /*06e2*/ 	.byte	0x19
	.zero		1


	//   ....[95]....
        /*06e4*/ 	.word	0x000054a0
        /*06e8*/ 	.word	0x000000ff
        /*06ec*/ 	.word	0x00000110
        /*06f0*/ 	.short	0x010a
        /*06f2*/ 	.byte	0x19
	.zero		1


	//   ....[96]....
        /*06f4*/ 	.word	0x000056e0
        /*06f8*/ 	.word	0x000000ff
        /*06fc*/ 	.word	0x00000100
        /*0700*/ 	.short	0x010b
        /*0702*/ 	.byte	0x19
	.zero		1


	//   ....[97]....
        /*0704*/ 	.word	0x000056f0
        /*0708*/ 	.word	0x000000ff
        /*070c*/ 	.word	0x00000000
        /*0710*/ 	.short	0x0101
        /*0712*/ 	.byte	0x2b
	.zero		1


	//   ....[98]....
        /*0714*/ 	.word	0x00005700
        /*0718*/ 	.word	0x000000ff
        /*071c*/ 	.word	0x00000118
        /*0720*/ 	.short	0x010a
        /*0722*/ 	.byte	0x19
	.zero		1


	//   ....[99]....
        /*0724*/ 	.word	0x000058d0
        /*0728*/ 	.word	0x000000ff
        /*072c*/ 	.word	0x00000108
        /*0730*/ 	.short	0x010b
        /*0732*/ 	.byte	0x19
	.zero		1


	//   ....[100]....
        /*0734*/ 	.word	0x000058e0
        /*0738*/ 	.word	0x000000ff
        /*073c*/ 	.word	0x00000000
        /*0740*/ 	.short	0x0101
        /*0742*/ 	.byte	0x2a
	.zero		1


	//   ....[101]....
        /*0744*/ 	.word	0x00005910
        /*0748*/ 	.word	0x000000ff
        /*074c*/ 	.word	0x00000110
        /*0750*/ 	.short	0x010a
        /*0752*/ 	.byte	0x19
	.zero		1


	//   ....[102]....
        /*0754*/ 	.word	0x00005950
        /*0758*/ 	.word	0x00000000
        /*075c*/ 	.word	0x00000118
        /*0760*/ 	.short	0x010a
        /*0762*/ 	.byte	0xff
	.zero		1


	//   ....[103]....
        /*0764*/ 	.word	0x00005cf0
        /*0768*/ 	.word	0x000000ff
        /*076c*/ 	.word	0x00000130
        /*0770*/ 	.short	0x010a
        /*0772*/ 	.byte	0x31
	.zero		1


	//   ....[104]....
        /*0774*/ 	.word	0x00005dc0
        /*0778*/ 	.word	0x000000ff
        /*077c*/ 	.word	0x00000000
        /*0780*/ 	.short	0x0101
        /*0782*/ 	.byte	0x04
	.zero		1


	//   ....[105]....
        /*0784*/ 	.word	0x00006a20
        /*0788*/ 	.word	0x00000000
        /*078c*/ 	.word	0x00000100
        /*0790*/ 	.short	0x010a
        /*0792*/ 	.byte	0xff
	.zero		1


	//   ....[106]....
        /*0794*/ 	.word	0x00006ad0
        /*0798*/ 	.word	0x000000bb
        /*079c*/ 	.word	0x00000140
        /*07a0*/ 	.short	0x010a
        /*07a2*/ 	.byte	0xff
	.zero		1


	//   ....[107]....
        /*07a4*/ 	.word	0x00006ce0
        /*07a8*/ 	.word	0x00000000
        /*07ac*/ 	.word	0x00000100
        /*07b0*/ 	.short	0x010a
        /*07b2*/ 	.byte	0xff
	.zero		1


	//   ....[108]....
        /*07b4*/ 	.word	0x00006e30
        /*07b8*/ 	.word	0x00000002
        /*07bc*/ 	.word	0x00000000
        /*07c0*/ 	.short	0x0101
        /*07c2*/ 	.byte	0xff
	.zero		1


	//   ....[109]....
        /*07c4*/ 	.word	0x00006e90
        /*07c8*/ 	.word	0x000000bb
        /*07cc*/ 	.word	0x00000140
        /*07d0*/ 	.short	0x010a
        /*07d2*/ 	.byte	0xff
	.zero		1


	//   ....[110]....
        /*07d4*/ 	.word	0x00008260
        /*07d8*/ 	.word	0x000000c7
        /*07dc*/ 	.word	0x00000100
        /*07e0*/ 	.short	0x010a
        /*07e2*/ 	.byte	0xff
	.zero		1


	//   ....[111]....
        /*07e4*/ 	.word	0x00008340
        /*07e8*/ 	.word	0x000000c7
        /*07ec*/ 	.word	0x00000100
        /*07f0*/ 	.short	0x010a
        /*07f2*/ 	.byte	0xff
	.zero		1


	//   ....[112]....
        /*07f4*/ 	.word	0x00008470
        /*07f8*/ 	.word	0x00000000
        /*07fc*/ 	.word	0x00000000
        /*0800*/ 	.short	0x0101
        /*0802*/ 	.byte	0xff
	.zero		1


	//   ....[113]....
        /*0804*/ 	.word	0x000088a0
        /*0808*/ 	.word	0x000000bb
        /*080c*/ 	.word	0x00000000
        /*0810*/ 	.short	0x0101
        /*0812*/ 	.byte	0xff
	.zero		1


	//   ....[114]....
        /*0814*/ 	.word	0x00009910
        /*0818*/ 	.word	0x00000000
        /*081c*/ 	.word	0x00000080
        /*0820*/ 	.short	0x010a
        /*0822*/ 	.byte	0xff
	.zero		1


	//   ....[115]....
        /*0824*/ 	.word	0x00009970
        /*0828*/ 	.word	0x00000000
        /*082c*/ 	.word	0x00000080
        /*0830*/ 	.short	0x010a
        /*0832*/ 	.byte	0xff
	.zero		1


	//   ....[116]....
        /*0834*/ 	.word	0x000099d0
        /*0838*/ 	.word	0x00000000
        /*083c*/ 	.word	0x00000130
        /*0840*/ 	.short	0x010a
        /*0842*/ 	.byte	0xff
	.zero		1


	//   ....[117]....
        /*0844*/ 	.word	0x00009a30
        /*0848*/ 	.word	0x00000000
        /*084c*/ 	.word	0x00000000
        /*0850*/ 	.short	0x010a
        /*0852*/ 	.byte	0xff
	.zero		1


	//   ....[118]....
        /*0854*/ 	.word	0x00009a90
        /*0858*/ 	.word	0x00000000
        /*085c*/ 	.word	0x00000000
        /*0860*/ 	.short	0x010a
        /*0862*/ 	.byte	0xff
	.zero		1


	//   ....[119]....
        /*0864*/ 	.word	0x00009af0
        /*0868*/ 	.word	0x00000000
        /*086c*/ 	.word	0x00000000
        /*0870*/ 	.short	0x010a
        /*0872*/ 	.byte	0xff
	.zero		1


	//   ....[120]....
        /*0874*/ 	.word	0x00009b50
        /*0878*/ 	.word	0x00000000
        /*087c*/ 	.word	0x00000000
        /*0880*/ 	.short	0x010a
        /*0882*/ 	.byte	0xff
	.zero		1


	//   ....[121]....
        /*0884*/ 	.word	0x00009bb0
        /*0888*/ 	.word	0x00000000
        /*088c*/ 	.word	0x00000000
        /*0890*/ 	.short	0x010a
        /*0892*/ 	.byte	0xff
	.zero		1


	//   ....[122]....
        /*0894*/ 	.word	0x00009c10
        /*0898*/ 	.word	0x00000000
        /*089c*/ 	.word	0x00000000
        /*08a0*/ 	.short	0x010a
        /*08a2*/ 	.byte	0xff
	.zero		1


	//   ....[123]....
        /*08a4*/ 	.word	0x00009c70
        /*08a8*/ 	.word	0x00000000
        /*08ac*/ 	.word	0x00000000
        /*08b0*/ 	.short	0x010a
        /*08b2*/ 	.byte	0xff
	.zero		1


	//   ....[124]....
        /*08b4*/ 	.word	0x00009cd0
        /*08b8*/ 	.word	0x00000000
        /*08bc*/ 	.word	0x00000000
        /*08c0*/ 	.short	0x010a
        /*08c2*/ 	.byte	0xff
	.zero		1


	//   ....[125]....
        /*08c4*/ 	.word	0x00009d30
        /*08c8*/ 	.word	0x00000000
        /*08cc*/ 	.word	0x00000000
        /*08d0*/ 	.short	0x010a
        /*08d2*/ 	.byte	0xff
	.zero		1


	//   ....[126]....
        /*08d4*/ 	.word	0x00009d90
        /*08d8*/ 	.word	0x00000000
        /*08dc*/ 	.word	0x00000000
        /*08e0*/ 	.short	0x010a
        /*08e2*/ 	.byte	0xff
	.zero		1


	//   ....[127]....
        /*08e4*/ 	.word	0x00009df0
        /*08e8*/ 	.word	0x00000000
        /*08ec*/ 	.word	0x00000000
        /*08f0*/ 	.short	0x010a
        /*08f2*/ 	.byte	0xff
	.zero		1


	//   ....[128]....
        /*08f4*/ 	.word	0x00009e50
        /*08f8*/ 	.word	0x00000000
        /*08fc*/ 	.word	0x00000000
        /*0900*/ 	.short	0x010a
        /*0902*/ 	.byte	0xff
	.zero		1


	//   ....[129]....
        /*0904*/ 	.word	0x00009eb0
        /*0908*/ 	.word	0x00000000
        /*090c*/ 	.word	0x00000000
        /*0910*/ 	.short	0x010a
        /*0912*/ 	.byte	0xff
	.zero		1


	//   ....[130]....
        /*0914*/ 	.word	0x00009f10
        /*0918*/ 	.word	0x00000000
        /*091c*/ 	.word	0x00000000
        /*0920*/ 	.short	0x010a
        /*0922*/ 	.byte	0xff
	.zero		1


	//   ....[131]....
        /*0924*/ 	.word	0x00009f70
        /*0928*/ 	.word	0x00000000
        /*092c*/ 	.word	0x00000000
        /*0930*/ 	.short	0x010a
        /*0932*/ 	.byte	0xff
	.zero		1


	//   ....[132]....
        /*0934*/ 	.word	0x00009fd0
        /*0938*/ 	.word	0x00000004
        /*093c*/ 	.word	0x00000138
        /*0940*/ 	.short	0x010a
        /*0942*/ 	.byte	0xff
	.zero		1


	//   ....[133]....
        /*0944*/ 	.word	0x0000a030
        /*0948*/ 	.word	0x00000004
        /*094c*/ 	.word	0x00000130
        /*0950*/ 	.short	0x010a
        /*0952*/ 	.byte	0xff
	.zero		1


	//   ....[134]....
        /*0954*/ 	.word	0x0000a090
        /*0958*/ 	.word	0x00000005
        /*095c*/ 	.word	0x00000008
        /*0960*/ 	.short	0x010a
        /*0962*/ 	.byte	0xff
	.zero		1


	//   ....[135]....
        /*0964*/ 	.word	0x0000a170
        /*0968*/ 	.word	0x00000003
        /*096c*/ 	.word	0x00000008
        /*0970*/ 	.short	0x010a
        /*0972*/ 	.byte	0xff
	.zero		1


	//   ....[136]....
        /*0974*/ 	.word	0x0000a1d0
        /*0978*/ 	.word	0x00000004
        /*097c*/ 	.word	0x00000130
        /*0980*/ 	.short	0x010a
        /*0982*/ 	.byte	0xff
	.zero		1


	//   ....[137]....
        /*0984*/ 	.word	0x0000a230
        /*0988*/ 	.word	0x00000004
        /*098c*/ 	.word	0x00000150
        /*0990*/ 	.short	0x010a
        /*0992*/ 	.byte	0xff
	.zero		1


	//   ....[138]....
        /*0994*/ 	.word	0x0000a290
        /*0998*/ 	.word	0x00000004
        /*099c*/ 	.word	0x00000000
        /*09a0*/ 	.short	0x010a
        /*09a2*/ 	.byte	0xff
	.zero		1


	//   ....[139]....
        /*09a4*/ 	.word	0x0000a2f0
        /*09a8*/ 	.word	0x00000000
        /*09ac*/ 	.word	0x00000000
        /*09b0*/ 	.short	0x010a
        /*09b2*/ 	.byte	0xff
	.zero		1


	//   ....[140]....
        /*09b4*/ 	.word	0x0000a350
        /*09b8*/ 	.word	0x00000000
        /*09bc*/ 	.word	0x00000160
        /*09c0*/ 	.short	0x010a
        /*09c2*/ 	.byte	0xff
	.zero		1


	//   ....[141]....
        /*09c4*/ 	.word	0x0000a3b0
        /*09c8*/ 	.word	0x00000002
        /*09cc*/ 	.word	0x00000130
        /*09d0*/ 	.short	0x010a
        /*09d2*/ 	.byte	0xff
	.zero		1


	//   ....[142]....
        /*09d4*/ 	.word	0x0000a410
        /*09d8*/ 	.word	0x00000002
        /*09dc*/ 	.word	0x00000128
        /*09e0*/ 	.short	0x010a
        /*09e2*/ 	.byte	0xff
	.zero		1


	//   ....[143]....
        /*09e4*/ 	.word	0x0000a470
        /*09e8*/ 	.word	0x00000003
        /*09ec*/ 	.word	0x00000110
        /*09f0*/ 	.short	0x010a
        /*09f2*/ 	.byte	0xff
	.zero		1


	//   ....[144]....
        /*09f4*/ 	.word	0x0000a4d0
        /*09f8*/ 	.word	0x00000003
        /*09fc*/ 	.word	0x00000118
        /*0a00*/ 	.short	0x010a
        /*0a02*/ 	.byte	0xff
	.zero		1


	//   ....[145]....
        /*0a04*/ 	.word	0x0000a530
        /*0a08*/ 	.word	0x00000000
        /*0a0c*/ 	.word	0x00000110
        /*0a10*/ 	.short	0x010a
        /*0a12*/ 	.byte	0xff
	.zero		1


	//   ....[146]....
        /*0a14*/ 	.word	0x0000a590
        /*0a18*/ 	.word	0x00000000
        /*0a1c*/ 	.word	0x00000130
        /*0a20*/ 	.short	0x010a
        /*0a22*/ 	.byte	0xff
	.zero		1


	//   ....[147]....
        /*0a24*/ 	.word	0x0000a5e0
        /*0a28*/ 	.word	0x00000000
        /*0a2c*/ 	.word	0x00000100
        /*0a30*/ 	.short	0x010a
        /*0a32*/ 	.byte	0xff
	.zero		1


	//   ....[148]....
        /*0a34*/ 	.word	0x0000a630
        /*0a38*/ 	.word	0x000000bb
        /*0a3c*/ 	.word	0x00000140
        /*0a40*/ 	.short	0x010a
        /*0a42*/ 	.byte	0xff
	.zero		1


	//   ....[149]....
        /*0a44*/ 	.word	0x0000a680
        /*0a48*/ 	.word	0x000000c7
        /*0a4c*/ 	.word	0x00000100
        /*0a50*/ 	.short	0x010a
        /*0a52*/ 	.byte	0xff
	.zero		1


	//----- nvinfo : EIATTR_NUM_MBARRIERS
	.align		4
.L_47:
        /*0a54*/ 	.byte	0x03, 0x38
        /*0a56*/ 	.short	0x002d


	//----- nvinfo : EIATTR_EXIT_INSTR_OFFSETS
	.align		4
        /*0a58*/ 	.byte	0x04, 0x1c
        /*0a5a*/ 	.short	(.L_49 - .L_48)


	//   ....[0]....
.L_48:
        /*0a5c*/ 	.word	0x000035b0


	//   ....[1]....
        /*0a60*/ 	.word	0x00003840


	//   ....[2]....
        /*0a64*/ 	.word	0x000038a0


	//   ....[3]....
        /*0a68*/ 	.word	0x00004a40


	//   ....[4]....
        /*0a6c*/ 	.word	0x00005980


	//   ....[5]....
        /*0a70*/ 	.word	0x000059c0


	//   ....[6]....
        /*0a74*/ 	.word	0x000098f0


	//----- nvinfo : EIATTR_MAX_THREADS
	.align		4
.L_49:
        /*0a78*/ 	.byte	0x04, 0x05
        /*0a7a*/ 	.short	(.L_51 - .L_50)
.L_50:
        /*0a7c*/ 	.word	0x00000100
        /*0a80*/ 	.word	0x00000001
        /*0a84*/ 	.word	0x00000001


	//----- nvinfo : EIATTR_CRS_STACK_SIZE
	.align		4
.L_51:
        /*0a88*/ 	.byte	0x04, 0x1e
        /*0a8a*/ 	.short	(.L_53 - .L_52)
.L_52:
        /*0a8c*/ 	.word	0x00000000


	//----- nvinfo : EIATTR_CBANK_PARAM_SIZE
	.align		4
.L_53:
        /*0a90*/ 	.byte	0x03, 0x19
        /*0a92*/ 	.short	0x0800


	//----- nvinfo : EIATTR_PARAM_CBANK
	.align		4
        /*0a94*/ 	.byte	0x04, 0x0a
        /*0a96*/ 	.short	(.L_55 - .L_54)
	.align		4
.L_54:
        /*0a98*/ 	.word	index@(.nv.constant0._ZN7cutlass13device_kernelINS_4conv6kernel13ConvUniversalINS1_16ConvProblemShapeILNS1_8OperatorE0ELi2EEENS1_10collective14CollectiveConvINS1_47MainloopSm100TmaUmmaWarpSpecializedImplicitGemmILS5_0ELi16ELi2ELi1ELi2EN4cute5tupleIJNSA_1CILi2EEENSC_ILi1EEESE_EEEEENSB_IJNSC_ILi256EEENSC_ILi128EEENSB_IJNSC_ILi64EEEEEEEEENS_12float_e4m3_tESM_NSA_8TiledMMAINSA_8MMA_AtomIJNSA_10MMA_TraitsINSA_25SM100_MMA_F8F6F4_2x1SM_SSEJSM_SM_fSH_SI_NSA_17integral_constantINSA_4UMMA5MajorELST_0EEESU_NSR_INSS_7ScaleInELSV_0EEESW_EEEEEENSA_6LayoutINSB_IJSE_SE_SE_EEENSB_IJNSC_ILi0EEES11_S11_EEEEENSB_IJNSA_10UnderscoreES14_S14_EEEEENS7_6detail27Sm100ImplicitGemmTileTraitsINSA_25SM100_TMA_2SM_LOAD_IM2COLENSA_14ComposedLayoutINSA_7SwizzleILi2ELi4ELi3EEENSA_18smem_ptr_flag_bitsILi8EEENSZ_INSB_IJNSC_ILi8EEESJ_EEENSB_IJSJ_SE_EEEEEEEvEENS18_INSA_18SM100_TMA_2SM_LOADES1J_vEEEENS_8epilogue10collective18CollectiveEpilogueINS1O_23Sm100TmaWarpSpecializedILi2ELi2ELi64ELb0ELb0EEEJNSB_IJSI_SI_SK_EEENSB_IJNSZ_ISI_SE_EENSZ_ISJ_SE_EEEEESM_NSB_IJNSB_IJlllEEESE_S11_EEESM_S1Y_NS1O_6fusion15FusionCallbacksIS1S_NS1Z_17LinearCombinationISM_fSM_fLNS_15FloatRoundStyleE2EEES1T_S1W_JEEENSA_5SM1004TMEM4LOAD26SM100_TMEM_LOAD_32dp32b64xENSA_20SM90_TMA_LOAD_IM2COLES1J_NSA_39AutoVectorizingCopyWithAssumedAlignmentILi128EEENSA_21SM90_TMA_STORE_IM2COLES1J_S2B_S2B_EEEvvEEEEvNT_6ParamsE)
        /*0a9c*/ 	.short	0x0380
        /*0a9e*/ 	.short	0x0800


	//----- nvinfo : EIATTR_SW_WAR
	.align		4
.L_55:
        /*0aa0*/ 	.byte	0x04, 0x36
        /*0aa2*/ 	.short	(.L_57 - .L_56)
.L_56:
        /*0aa4*/ 	.word	0x00000008
.L_57:


//--------------------- .nv.callgraph             --------------------------
	.section	.nv.callgraph,"",@"SHT_CUDA_CALLGRAPH"
	.align	4
	.sectionentsize	8
	.align		4
        /*0000*/ 	.word	0x00000000
	.align		4
        /*0004*/ 	.word	0xffffffff
	.align		4
        /*0008*/ 	.word	index@(_ZN7cutlass13device_kernelINS_4conv6kernel13ConvUniversalINS1_16ConvProblemShapeILNS1_8OperatorE0ELi2EEENS1_10collective14CollectiveConvINS1_47MainloopSm100TmaUmmaWarpSpecializedImplicitGemmILS5_0ELi16ELi2ELi1ELi2EN4cute5tupleIJNSA_1CILi2EEENSC_ILi1EEESE_EEEEENSB_IJNSC_ILi256EEENSC_ILi128EEENSB_IJNSC_ILi64EEEEEEEEENS_12float_e4m3_tESM_NSA_8TiledMMAINSA_8MMA_AtomIJNSA_10MMA_TraitsINSA_25SM100_MMA_F8F6F4_2x1SM_SSEJSM_SM_fSH_SI_NSA_17integral_constantINSA_4UMMA5MajorELST_0EEESU_NSR_INSS_7ScaleInELSV_0EEESW_EEEEEENSA_6LayoutINSB_IJSE_SE_SE_EEENSB_IJNSC_ILi0EEES11_S11_EEEEENSB_IJNSA_10UnderscoreES14_S14_EEEEENS7_6detail27Sm100ImplicitGemmTileTraitsINSA_25SM100_TMA_2SM_LOAD_IM2COLENSA_14ComposedLayoutINSA_7SwizzleILi2ELi4ELi3EEENSA_18smem_ptr_flag_bitsILi8EEENSZ_INSB_IJNSC_ILi8EEESJ_EEENSB_IJSJ_SE_EEEEEEEvEENS18_INSA_18SM100_TMA_2SM_LOADES1J_vEEEENS_8epilogue10collective18CollectiveEpilogueINS1O_23Sm100TmaWarpSpecializedILi2ELi2ELi64ELb0ELb0EEEJNSB_IJSI_SI_SK_EEENSB_IJNSZ_ISI_SE_EENSZ_ISJ_SE_EEEEESM_NSB_IJNSB_IJlllEEESE_S11_EEESM_S1Y_NS1O_6fusion15FusionCallbacksIS1S_NS1Z_17LinearCombinationISM_fSM_fLNS_15FloatRoundStyleE2EEES1T_S1W_JEEENSA_5SM1004TMEM4LOAD26SM100_TMEM_LOAD_32dp32b64xENSA_20SM90_TMA_LOAD_IM2COLES1J_NSA_39AutoVectorizingCopyWithAssumedAlignmentILi128EEENSA_21SM90_TMA_STORE_IM2COLES1J_S2B_S2B_EEEvvEEEEvNT_6ParamsE)
	.align		4
        /*000c*/ 	.word	index@(__assertfail)
	.align		4
        /*0010*/ 	.word	0x00000000
	.align		4
        /*0014*/ 	.word	0xfffffffe
	.align		4
        /*0018*/ 	.word	0x00000000
	.align		4
        /*001c*/ 	.word	0xfffffffd
	.align		4
        /*0020*/ 	.word	0x00000000
	.align		4
        /*0024*/ 	.word	0xfffffffc


//--------------------- .nv.constant4             --------------------------
	.section	.nv.constant4,"a",@progbits
	.align	8
	.align		8
.nv.constant4:
        /*0000*/ 	.dword	__assertfail
	.align		8
        /*0008*/ 	.dword	__unnamed_1
	.align		8
        /*0010*/ 	.dword	__unnamed_2
	.align		8
        /*0018*/ 	.dword	_ZN39_INTERNAL_d9051f85_4_k_cu_b595ec6c_34044cuda3std3__45__cpo5beginE
	.align		8
        /*0020*/ 	.dword	_ZN39_INTERNAL_d9051f85_4_k_cu_b595ec6c_34044cuda3std3__45__cpo3endE
	.align		8
        /*0028*/ 	.dword	_ZN39_INTERNAL_d9051f85_4_k_cu_b595ec6c_34044cuda3std3__45__cpo6cbeginE
	.align		8
        /*0030*/ 	.dword	_ZN39_INTERNAL_d9051f85_4_k_cu_b595ec6c_34044cuda3std3__45__cpo4cendE
	.align		8
        /*0038*/ 	.dword	_ZN39_INTERNAL_d9051f85_4_k_cu_b595ec6c_34044cuda3std3__441_GLOBAL__N__d9051f85_4_k_cu_b595ec6c_34046ignoreE
	.align		8
        /*0040*/ 	.dword	_ZN39_INTERNAL_d9051f85_4_k_cu_b595ec6c_34044cuda3std3__419piecewise_constructE
	.align		8
        /*0048*/ 	.dword	_ZN39_INTERNAL_d9051f85_4_k_cu_b595ec6c_34044cuda3std3__48in_placeE
	.align		8
        /*0050*/ 	.dword	_ZN39_INTERNAL_d9051f85_4_k_cu_b595ec6c_34044cuda3std6ranges3__45__cpo4swapE
	.align		8
        /*0058*/ 	.dword	_ZN39_INTERNAL_d9051f85_4_k_cu_b595ec6c_34044cuda3std6ranges3__45__cpo9iter_moveE
	.align		8
        /*0060*/ 	.dword	_ZN39_INTERNAL_d9051f85_4_k_cu_b595ec6c_34044cute7productE
	.align		8
        /*0068*/ 	.dword	_ZN39_INTERNAL_d9051f85_4_k_cu_b595ec6c_34044cute1_E
	.align		8
        /*0070*/ 	.dword	$str$27
	.align		8
        /*0078*/ 	.dword	$str$28
	.align		8
        /*0080*/ 	.dword	$str$29
	.align		8
        /*0088*/ 	.dword	$str$30


//--------------------- .text._ZN7cutlass13device_kernelINS_4conv6kernel13ConvUniversalINS1_16ConvProblemShapeILNS1_8OperatorE0ELi2EEENS1_10collective14CollectiveConvINS1_47MainloopSm100TmaUmmaWarpSpecializedImplicitGemmILS5_0ELi16ELi2ELi1ELi2EN4cute5tupleIJNSA_1CILi2EEENSC_ILi1EEESE_EEEEENSB_IJNSC_ILi256EEENSC_ILi128EEENSB_IJNSC_ILi64EEEEEEEEENS_12float_e4m3_tESM_NSA_8TiledMMAINSA_8MMA_AtomIJNSA_10MMA_TraitsINSA_25SM100_MMA_F8F6F4_2x1SM_SSEJSM_SM_fSH_SI_NSA_17integral_constantINSA_4UMMA5MajorELST_0EEESU_NSR_INSS_7ScaleInELSV_0EEESW_EEEEEENSA_6LayoutINSB_IJSE_SE_SE_EEENSB_IJNSC_ILi0EEES11_S11_EEEEENSB_IJNSA_10UnderscoreES14_S14_EEEEENS7_6detail27Sm100ImplicitGemmTileTraitsINSA_25SM100_TMA_2SM_LOAD_IM2COLENSA_14ComposedLayoutINSA_7SwizzleILi2ELi4ELi3EEENSA_18smem_ptr_flag_bitsILi8EEENSZ_INSB_IJNSC_ILi8EEESJ_EEENSB_IJSJ_SE_EEEEEEEvEENS18_INSA_18SM100_TMA_2SM_LOADES1J_vEEEENS_8epilogue10collective18CollectiveEpilogueINS1O_23Sm100TmaWarpSpecializedILi2ELi2ELi64ELb0ELb0EEEJNSB_IJSI_SI_SK_EEENSB_IJNSZ_ISI_SE_EENSZ_ISJ_SE_EEEEESM_NSB_IJNSB_IJlllEEESE_S11_EEESM_S1Y_NS1O_6fusion15FusionCallbacksIS1S_NS1Z_17LinearCombinationISM_fSM_fLNS_15FloatRoundStyleE2EEES1T_S1W_JEEENSA_5SM1004TMEM4LOAD26SM100_TMEM_LOAD_32dp32b64xENSA_20SM90_TMA_LOAD_IM2COLES1J_NSA_39AutoVectorizingCopyWithAssumedAlignmentILi128EEENSA_21SM90_TMA_STORE_IM2COLES1J_S2B_S2B_EEEvvEEEEvNT_6ParamsE --------------------------
	.section	.text._ZN7cutlass13device_kernelINS_4conv6kernel13ConvUniversalINS1_16ConvProblemShapeILNS1_8OperatorE0ELi2EEENS1_10collective14CollectiveConvINS1_47MainloopSm100TmaUmmaWarpSpecializedImplicitGemmILS5_0ELi16ELi2ELi1ELi2EN4cute5tupleIJNSA_1CILi2EEENSC_ILi1EEESE_EEEEENSB_IJNSC_ILi256EEENSC_ILi128EEENSB_IJNSC_ILi64EEEEEEEEENS_12float_e4m3_tESM_NSA_8TiledMMAINSA_8MMA_AtomIJNSA_10MMA_TraitsINSA_25SM100_MMA_F8F6F4_2x1SM_SSEJSM_SM_fSH_SI_NSA_17integral_constantINSA_4UMMA5MajorELST_0EEESU_NSR_INSS_7ScaleInELSV_0EEESW_EEEEEENSA_6LayoutINSB_IJSE_SE_SE_EEENSB_IJNSC_ILi0EEES11_S11_EEEEENSB_IJNSA_10UnderscoreES14_S14_EEEEENS7_6detail27Sm100ImplicitGemmTileTraitsINSA_25SM100_TMA_2SM_LOAD_IM2COLENSA_14ComposedLayoutINSA_7SwizzleILi2ELi4ELi3EEENSA_18smem_ptr_flag_bitsILi8EEENSZ_INSB_IJNSC_ILi8EEESJ_EEENSB_IJSJ_SE_EEEEEEEvEENS18_INSA_18SM100_TMA_2SM_LOADES1J_vEEEENS_8epilogue10collective18CollectiveEpilogueINS1O_23Sm100TmaWarpSpecializedILi2ELi2ELi64ELb0ELb0EEEJNSB_IJSI_SI_SK_EEENSB_IJNSZ_ISI_SE_EENSZ_ISJ_SE_EEEEESM_NSB_IJNSB_IJlllEEESE_S11_EEESM_S1Y_NS1O_6fusion15FusionCallbacksIS1S_NS1Z_17LinearCombinationISM_fSM_fLNS_15FloatRoundStyleE2EEES1T_S1W_JEEENSA_5SM1004TMEM4LOAD26SM100_TMEM_LOAD_32dp32b64xENSA_20SM90_TMA_LOAD_IM2COLES1J_NSA_39AutoVectorizingCopyWithAssumedAlignmentILi128EEENSA_21SM90_TMA_STORE_IM2COLES1J_S2B_S2B_EEEvvEEEEvNT_6ParamsE,"ax",@progbits
	.align	128
.text._ZN7cutlass13device_kernelINS_4conv6kernel13ConvUniversalINS1_16ConvProblemShapeILNS1_8OperatorE0ELi2EEENS1_10collective14CollectiveConvINS1_47MainloopSm100TmaUmmaWarpSpecializedImplicitGemmILS5_0ELi16ELi2ELi1ELi2EN4cute5tupleIJNSA_1CILi2EEENSC_ILi1EEESE_EEEEENSB_IJNSC_ILi256EEENSC_ILi128EEENSB_IJNSC_ILi64EEEEEEEEENS_12float_e4m3_tESM_NSA_8TiledMMAINSA_8MMA_AtomIJNSA_10MMA_TraitsINSA_25SM100_MMA_F8F6F4_2x1SM_SSEJSM_SM_fSH_SI_NSA_17integral_constantINSA_4UMMA5MajorELST_0EEESU_NSR_INSS_7ScaleInELSV_0EEESW_EEEEEENSA_6LayoutINSB_IJSE_SE_SE_EEENSB_IJNSC_ILi0EEES11_S11_EEEEENSB_IJNSA_10UnderscoreES14_S14_EEEEENS7_6detail27Sm100ImplicitGemmTileTraitsINSA_25SM100_TMA_2SM_LOAD_IM2COLENSA_14ComposedLayoutINSA_7SwizzleILi2ELi4ELi3EEENSA_18smem_ptr_flag_bitsILi8EEENSZ_INSB_IJNSC_ILi8EEESJ_EEENSB_IJSJ_SE_EEEEEEEvEENS18_INSA_18SM100_TMA_2SM_LOADES1J_vEEEENS_8epilogue10collective18CollectiveEpilogueINS1O_23Sm100TmaWarpSpecializedILi2ELi2ELi64ELb0ELb0EEEJNSB_IJSI_SI_SK_EEENSB_IJNSZ_ISI_SE_EENSZ_ISJ_SE_EEEEESM_NSB_IJNSB_IJlllEEESE_S11_EEESM_S1Y_NS1O_6fusion15FusionCallbacksIS1S_NS1Z_17LinearCombinationISM_fSM_fLNS_15FloatRoundStyleE2EEES1T_S1W_JEEENSA_5SM1004TMEM4LOAD26SM100_TMEM_LOAD_32dp32b64xENSA_20SM90_TMA_LOAD_IM2COLES1J_NSA_39AutoVectorizingCopyWithAssumedAlignmentILi128EEENSA_21SM90_TMA_STORE_IM2COLES1J_S2B_S2B_EEEvvEEEEvNT_6ParamsE:
        .type           _ZN7cutlass13device_kernelINS_4conv6kernel13ConvUniversalINS1_16ConvProblemShapeILNS1_8OperatorE0ELi2EEENS1_10collective14CollectiveConvINS1_47MainloopSm100TmaUmmaWarpSpecializedImplicitGemmILS5_0ELi16ELi2ELi1ELi2EN4cute5tupleIJNSA_1CILi2EEENSC_ILi1EEESE_EEEEENSB_IJNSC_ILi256EEENSC_ILi128EEENSB_IJNSC_ILi64EEEEEEEEENS_12float_e4m3_tESM_NSA_8TiledMMAINSA_8MMA_AtomIJNSA_10MMA_TraitsINSA_25SM100_MMA_F8F6F4_2x1SM_SSEJSM_SM_fSH_SI_NSA_17integral_constantINSA_4UMMA5MajorELST_0EEESU_NSR_INSS_7ScaleInELSV_0EEESW_EEEEEENSA_6LayoutINSB_IJSE_SE_SE_EEENSB_IJNSC_ILi0EEES11_S11_EEEEENSB_IJNSA_10UnderscoreES14_S14_EEEEENS7_6detail27Sm100ImplicitGemmTileTraitsINSA_25SM100_TMA_2SM_LOAD_IM2COLENSA_14ComposedLayoutINSA_7SwizzleILi2ELi4ELi3EEENSA_18smem_ptr_flag_bitsILi8EEENSZ_INSB_IJNSC_ILi8EEESJ_EEENSB_IJSJ_SE_EEEEEEEvEENS18_INSA_18SM100_TMA_2SM_LOADES1J_vEEEENS_8epilogue10collective18CollectiveEpilogueINS1O_23Sm100TmaWarpSpecializedILi2ELi2ELi64ELb0ELb0EEEJNSB_IJSI_SI_SK_EEENSB_IJNSZ_ISI_SE_EENSZ_ISJ_SE_EEEEESM_NSB_IJNSB_IJlllEEESE_S11_EEESM_S1Y_NS1O_6fusion15FusionCallbacksIS1S_NS1Z_17LinearCombinationISM_fSM_fLNS_15FloatRoundStyleE2EEES1T_S1W_JEEENSA_5SM1004TMEM4LOAD26SM100_TMEM_LOAD_32dp32b64xENSA_20SM90_TMA_LOAD_IM2COLES1J_NSA_39AutoVectorizingCopyWithAssumedAlignmentILi128EEENSA_21SM90_TMA_STORE_IM2COLES1J_S2B_S2B_EEEvvEEEEvNT_6ParamsE,@function
        .size           _ZN7cutlass13device_kernelINS_4conv6kernel13ConvUniversalINS1_16ConvProblemShapeILNS1_8OperatorE0ELi2EEENS1_10collective14CollectiveConvINS1_47MainloopSm100TmaUmmaWarpSpecializedImplicitGemmILS5_0ELi16ELi2ELi1ELi2EN4cute5tupleIJNSA_1CILi2EEENSC_ILi1EEESE_EEEEENSB_IJNSC_ILi256EEENSC_ILi128EEENSB_IJNSC_ILi64EEEEEEEEENS_12float_e4m3_tESM_NSA_8TiledMMAINSA_8MMA_AtomIJNSA_10MMA_TraitsINSA_25SM100_MMA_F8F6F4_2x1SM_SSEJSM_SM_fSH_SI_NSA_17integral_constantINSA_4UMMA5MajorELST_0EEESU_NSR_INSS_7ScaleInELSV_0EEESW_EEEEEENSA_6LayoutINSB_IJSE_SE_SE_EEENSB_IJNSC_ILi0EEES11_S11_EEEEENSB_IJNSA_10UnderscoreES14_S14_EEEEENS7_6detail27Sm100ImplicitGemmTileTraitsINSA_25SM100_TMA_2SM_LOAD_IM2COLENSA_14ComposedLayoutINSA_7SwizzleILi2ELi4ELi3EEENSA_18smem_ptr_flag_bitsILi8EEENSZ_INSB_IJNSC_ILi8EEESJ_EEENSB_IJSJ_SE_EEEEEEEvEENS18_INSA_18SM100_TMA_2SM_LOADES1J_vEEEENS_8epilogue10collective18CollectiveEpilogueINS1O_23Sm100TmaWarpSpecializedILi2ELi2ELi64ELb0ELb0EEEJNSB_IJSI_SI_SK_EEENSB_IJNSZ_ISI_SE_EENSZ_ISJ_SE_EEEEESM_NSB_IJNSB_IJlllEEESE_S11_EEESM_S1Y_NS1O_6fusion15FusionCallbacksIS1S_NS1Z_17LinearCombinationISM_fSM_fLNS_15FloatRoundStyleE2EEES1T_S1W_JEEENSA_5SM1004TMEM4LOAD26SM100_TMEM_LOAD_32dp32b64xENSA_20SM90_TMA_LOAD_IM2COLES1J_NSA_39AutoVectorizingCopyWithAssumedAlignmentILi128EEENSA_21SM90_TMA_STORE_IM2COLES1J_S2B_S2B_EEEvvEEEEvNT_6ParamsE,(.L_x_191 - _ZN7cutlass13device_kernelINS_4conv6kernel13ConvUniversalINS1_16ConvProblemShapeILNS1_8OperatorE0ELi2EEENS1_10collective14CollectiveConvINS1_47MainloopSm100TmaUmmaWarpSpecializedImplicitGemmILS5_0ELi16ELi2ELi1ELi2EN4cute5tupleIJNSA_1CILi2EEENSC_ILi1EEESE_EEEEENSB_IJNSC_ILi256EEENSC_ILi128EEENSB_IJNSC_ILi64EEEEEEEEENS_12float_e4m3_tESM_NSA_8TiledMMAINSA_8MMA_AtomIJNSA_10MMA_TraitsINSA_25SM100_MMA_F8F6F4_2x1SM_SSEJSM_SM_fSH_SI_NSA_17integral_constantINSA_4UMMA5MajorELST_0EEESU_NSR_INSS_7ScaleInELSV_0EEESW_EEEEEENSA_6LayoutINSB_IJSE_SE_SE_EEENSB_IJNSC_ILi0EEES11_S11_EEEEENSB_IJNSA_10UnderscoreES14_S14_EEEEENS7_6detail27Sm100ImplicitGemmTileTraitsINSA_25SM100_TMA_2SM_LOAD_IM2COLENSA_14ComposedLayoutINSA_7SwizzleILi2ELi4ELi3EEENSA_18smem_ptr_flag_bitsILi8EEENSZ_INSB_IJNSC_ILi8EEESJ_EEENSB_IJSJ_SE_EEEEEEEvEENS18_INSA_18SM100_TMA_2SM_LOADES1J_vEEEENS_8epilogue10collective18CollectiveEpilogueINS1O_23Sm100TmaWarpSpecializedILi2ELi2ELi64ELb0ELb0EEEJNSB_IJSI_SI_SK_EEENSB_IJNSZ_ISI_SE_EENSZ_ISJ_SE_EEEEESM_NSB_IJNSB_IJlllEEESE_S11_EEESM_S1Y_NS1O_6fusion15FusionCallbacksIS1S_NS1Z_17LinearCombinationISM_fSM_fLNS_15FloatRoundStyleE2EEES1T_S1W_JEEENSA_5SM1004TMEM4LOAD26SM100_TMEM_LOAD_32dp32b64xENSA_20SM90_TMA_LOAD_IM2COLES1J_NSA_39AutoVectorizingCopyWithAssumedAlignmentILi128EEENSA_21SM90_TMA_STORE_IM2COLES1J_S2B_S2B_EEEvvEEEEvNT_6ParamsE)
        .other          _ZN7cutlass13device_kernelINS_4conv6kernel13ConvUniversalINS1_16ConvProblemShapeILNS1_8OperatorE0ELi2EEENS1_10collective14CollectiveConvINS1_47MainloopSm100TmaUmmaWarpSpecializedImplicitGemmILS5_0ELi16ELi2ELi1ELi2EN4cute5tupleIJNSA_1CILi2EEENSC_ILi1EEESE_EEEEENSB_IJNSC_ILi256EEENSC_ILi128EEENSB_IJNSC_ILi64EEEEEEEEENS_12float_e4m3_tESM_NSA_8TiledMMAINSA_8MMA_AtomIJNSA_10MMA_TraitsINSA_25SM100_MMA_F8F6F4_2x1SM_SSEJSM_SM_fSH_SI_NSA_17integral_constantINSA_4UMMA5MajorELST_0EEESU_NSR_INSS_7ScaleInELSV_0EEESW_EEEEEENSA_6LayoutINSB_IJSE_SE_SE_EEENSB_IJNSC_ILi0EEES11_S11_EEEEENSB_IJNSA_10UnderscoreES14_S14_EEEEENS7_6detail27Sm100ImplicitGemmTileTraitsINSA_25SM100_TMA_2SM_LOAD_IM2COLENSA_14ComposedLayoutINSA_7SwizzleILi2ELi4ELi3EEENSA_18smem_ptr_flag_bitsILi8EEENSZ_INSB_IJNSC_ILi8EEESJ_EEENSB_IJSJ_SE_EEEEEEEvEENS18_INSA_18SM100_TMA_2SM_LOADES1J_vEEEENS_8epilogue10collective18CollectiveEpilogueINS1O_23Sm100TmaWarpSpecializedILi2ELi2ELi64ELb0ELb0EEEJNSB_IJSI_SI_SK_EEENSB_IJNSZ_ISI_SE_EENSZ_ISJ_SE_EEEEESM_NSB_IJNSB_IJlllEEESE_S11_EEESM_S1Y_NS1O_6fusion15FusionCallbacksIS1S_NS1Z_17LinearCombinationISM_fSM_fLNS_15FloatRoundStyleE2EEES1T_S1W_JEEENSA_5SM1004TMEM4LOAD26SM100_TMEM_LOAD_32dp32b64xENSA_20SM90_TMA_LOAD_IM2COLES1J_NSA_39AutoVectorizingCopyWithAssumedAlignmentILi128EEENSA_21SM90_TMA_STORE_IM2COLES1J_S2B_S2B_EEEvvEEEEvNT_6ParamsE,@"STO_CUDA_ENTRY STV_DEFAULT"
_ZN7cutlass13device_kernelINS_4conv6kernel13ConvUniversalINS1_16ConvProblemShapeILNS1_8OperatorE0ELi2EEENS1_10collective14CollectiveConvINS1_47MainloopSm100TmaUmmaWarpSpecializedImplicitGemmILS5_0ELi16ELi2ELi1ELi2EN4cute5tupleIJNSA_1CILi2EEENSC_ILi1EEESE_EEEEENSB_IJNSC_ILi256EEENSC_ILi128EEENSB_IJNSC_ILi64EEEEEEEEENS_12float_e4m3_tESM_NSA_8TiledMMAINSA_8MMA_AtomIJNSA_10MMA_TraitsINSA_25SM100_MMA_F8F6F4_2x1SM_SSEJSM_SM_fSH_SI_NSA_17integral_constantINSA_4UMMA5MajorELST_0EEESU_NSR_INSS_7ScaleInELSV_0EEESW_EEEEEENSA_6LayoutINSB_IJSE_SE_SE_EEENSB_IJNSC_ILi0EEES11_S11_EEEEENSB_IJNSA_10UnderscoreES14_S14_EEEEENS7_6detail27Sm100ImplicitGemmTileTraitsINSA_25SM100_TMA_2SM_LOAD_IM2COLENSA_14ComposedLayoutINSA_7SwizzleILi2ELi4ELi3EEENSA_18smem_ptr_flag_bitsILi8EEENSZ_INSB_IJNSC_ILi8EEESJ_EEENSB_IJSJ_SE_EEEEEEEvEENS18_INSA_18SM100_TMA_2SM_LOADES1J_vEEEENS_8epilogue10collective18CollectiveEpilogueINS1O_23Sm100TmaWarpSpecializedILi2ELi2ELi64ELb0ELb0EEEJNSB_IJSI_SI_SK_EEENSB_IJNSZ_ISI_SE_EENSZ_ISJ_SE_EEEEESM_NSB_IJNSB_IJlllEEESE_S11_EEESM_S1Y_NS1O_6fusion15FusionCallbacksIS1S_NS1Z_17LinearCombinationISM_fSM_fLNS_15FloatRoundStyleE2EEES1T_S1W_JEEENSA_5SM1004TMEM4LOAD26SM100_TMEM_LOAD_32dp32b64xENSA_20SM90_TMA_LOAD_IM2COLES1J_NSA_39AutoVectorizingCopyWithAssumedAlignmentILi128EEENSA_21SM90_TMA_STORE_IM2COLES1J_S2B_S2B_EEEvvEEEEvNT_6ParamsE:
[----:B------:R-:W1:Y:S01]  /*0000*/  LDC R1, c[0x0][0x37c] ;  /* 0x0000df00ff017b82 */ /* 0x000e620000000800 */
[----:B------:R-:W2:Y:S01]  /*0010*/  S2R R164, SR_TID.X ;  /* 0x0000000000a47919 */ /* 0x000ea20000002100 */
[----:B------:R-:W3:Y:S06]  /*0020*/  LDCU.64 UR8, c[0x0][0x890] ;  /* 0x00011200ff0877ac */ /* 0x000eec0008000a00 */
[----:B------:R-:W4:Y:S01]  /*0030*/  S2UR UR43, SR_CgaCtaId ;  /* 0x00000000002b79c3 */ /* 0x000f220000008800 */
[----:B-1----:R-:W-:Y:S01]  /*0040*/  VIADD R1, R1, 0xfffffff8 ;  /* 0xfffffff801017836 */ /* 0x002fe20000000000 */
[----:B------:R-:W-:-:S02]  /*0050*/  PRMT R167, RZ, 0x7610, R167 ;  /* 0x00007610ffa77816 */ /* 0x000fc400000000a7 */
[----:B------:R-:W-:Y:S02]  /*0060*/  ELECT P1, URZ, PT ;  /* 0x0000000000ff782f */ /* 0x000fe40003820000 */
[----:B------:R-:W-:Y:S01]  /*0070*/  R2UR UR48, R1 ;  /* 0x00000000013072ca */ /* 0x000fe200000e0000 */
[----:B---3--:R-:W-:-:S04]  /*0080*/  UISETP.NE.U32.AND UP0, UPT, UR8, URZ, UPT ;  /* 0x000000ff0800728c */ /* 0x008fc8000bf05070 */
[----:B------:R-:W-:Y:S02]  /*0090*/  UISETP.NE.AND.EX UP0, UPT, UR9, URZ, UPT, UP0 ;  /* 0x000000ff0900728c */ /* 0x000fe4000bf05300 */
[----:B----4-:R-:W-:Y:S02]  /*00a0*/  ULOP3.LUT UR31, UR43, 0x1, URZ, 0xc0, !UPT ;  /* 0x000000012b1f7892 */ /* 0x010fe4000f8ec0ff */
[----:B------:R-:W-:Y:S01]  /*00b0*/  ULOP3.LUT UR30, UR43, 0x1, URZ, 0x3c, !UPT ;  /* 0x000000012b1e7892 */ /* 0x000fe2000f8e3cff */
[----:B--2---:R-:W-:-:S05]  /*00c0*/  SHF.R.U32.HI R168, RZ, 0x5, R164 ;  /* 0x00000005ffa87819 */ /* 0x004fca00000116a4 */
[----:B------:R-:W1:Y:S02]  /*00d0*/  SHFL.IDX PT, R0, R168, RZ, 0x1f ;  /* 0x00001fffa8007589 */ /* 0x000e6400000e0000 */
[----:B-1----:R-:W-:Y:S01]  /*00e0*/  R2UR UR18, R0 ;  /* 0x00000000001272ca */ /* 0x002fe200000e0000 */
[----:B------:R-:W-:-:S14]  /*00f0*/  BRA.U UP0, `(.L_x_0) ;  /* 0x0000000100307547 */ /* 0x000fdc000b800000 */
[----:B------:R-:W1:Y:S02]  /*0100*/  LDCU.64 UR4, c[0x0][0x888] ;  /* 0x00011100ff0477ac */ /* 0x000e640008000a00 */
[----:B-1----:R-:W-:-:S04]  /*0110*/  UISETP.NE.U32.AND UP0, UPT, UR4, URZ, UPT ;  /* 0x000000ff0400728c */ /* 0x002fc8000bf05070 */
[----:B------:R-:W-:-:S09]  /*0120*/  UISETP.NE.AND.EX UP0, UPT, UR5, URZ, UPT, UP0 ;  /* 0x000000ff0500728c */ /* 0x000fd2000bf05300 */
[----:B------:R-:W-:Y:S05]  /*0130*/  BRA.U !UP0, `(.L_x_1) ;  /* 0x0000000108147547 */ /* 0x000fea000b800000 */
[----:B------:R-:W1:Y:S01]  /*0140*/  LDC.64 R2, c[0x0][0x888] ;  /* 0x00022200ff027b82 */ /* 0x000e620000000a00 */
[----:B------:R-:W1:Y:S02]  /*0150*/  LDCU.64 UR4, c[0x0][0x358] ;  /* 0x00006b00ff0477ac */ /* 0x000e640008000a00 */
[----:B-1----:R1:W5:Y:S01]  /*0160*/  LDG.E R73, desc[UR4][R2.64] ;  /* 0x0000000402497981 */ /* 0x002362000c1e1900 */
[----:B------:R-:W-:Y:S01]  /*0170*/  HFMA2 R167, -RZ, RZ, 0, 5.9604644775390625e-08 ;  /* 0x00000001ffa77431 */ /* 0x000fe200000001ff */
[----:B------:R-:W-:Y:S05]  /*0180*/  BRA `(.L_x_0) ;  /* 0x00000000000c7947 */ /* 0x000fea0003800000 */
.L_x_1:
[----:B------:R-:W1:Y:S01]  /*0190*/  LDCU UR4, c[0x0][0x880] ;  /* 0x00011000ff0477ac */ /* 0x000e620008000800 */
[----:B------:R-:W-:Y:S01]  /*01a0*/  HFMA2 R167, -RZ, RZ, 0, 5.9604644775390625e-08 ;  /* 0x00000001ffa77431 */ /* 0x000fe200000001ff */
[----:B-1----:R-:W-:-:S07]  /*01b0*/  MOV R73, UR4 ;  /* 0x0000000400497c02 */ /* 0x002fce0008000f00 */
.L_x_0:
[----:B------:R-:W2:Y:S02]  /*01c0*/  LDCU.64 UR4, c[0x0][0x8b0] ;  /* 0x00011600ff0477ac */ /* 0x000ea40008000a00 */
[----:B--2---:R-:W-:-:S04]  /*01d0*/  UISETP.NE.U32.AND UP0, UPT, UR4, URZ, UPT ;  /* 0x000000ff0400728c */ /* 0x004fc8000bf05070 */
[----:B------:R-:W-:-:S09]  /*01e0*/  UISETP.NE.AND.EX UP0, UPT, UR5, URZ, UPT, UP0 ;  /* 0x000000ff0500728c */ /* 0x000fd2000bf05300 */
[----:B------:R-:W-:Y:S05]  /*01f0*/  BRA.U UP0, `(.L_x_2) ;  /* 0x0000000100287547 */ /* 0x000fea000b800000 */
[----:B------:R-:W2:Y:S02]  /*0200*/  LDCU.64 UR4, c[0x0][0x8a8] ;  /* 0x00011500ff0477ac */ /* 0x000ea40008000a00 */
[----:B--2---:R-:W-:-:S04]  /*0210*/  UISETP.NE.U32.AND UP0, UPT, UR4, URZ, UPT ;  /* 0x000000ff0400728c */ /* 0x004fc8000bf05070 */
[----:B------:R-:W-:-:S09]  /*0220*/  UISETP.NE.AND.EX UP0, UPT, UR5, URZ, UPT, UP0 ;  /* 0x000000ff0500728c */ /* 0x000fd2000bf05300 */
[----:B------:R-:W-:Y:S05]  /*0230*/  BRA.U !UP0, `(.L_x_3) ;  /* 0x0000000108107547 */ /* 0x000fea000b800000 */
[----:B------:R-:W2:Y:S01]  /*0240*/  LDC.64 R70, c[0x0][0x8a8] ;  /* 0x00022a00ff467b82 */ /* 0x000ea20000000a00 */
[----:B------:R-:W2:Y:S02]  /*0250*/  LDCU.64 UR4, c[0x0][0x358] ;  /* 0x00006b00ff0477ac */ /* 0x000ea40008000a00 */
[----:B--2---:R2:W5:Y:S01]  /*0260*/  LDG.E R70, desc[UR4][R70.64] ;  /* 0x0000000446467981 */ /* 0x004562000c1e1900 */
[----:B------:R-:W-:Y:S05]  /*0270*/  BRA `(.L_x_2) ;  /* 0x0000000000087947 */ /* 0x000fea0003800000 */
.L_x_3:
[----:B------:R-:W2:Y:S02]  /*0280*/  LDCU UR4, c[0x0][0x8a0] ;  /* 0x00011400ff0477ac */ /* 0x000ea40008000800 */
[----:B--2---:R-:W-:Y:S02]  /*0290*/  MOV R70, UR4 ;  /* 0x0000000400467c02 */ /* 0x004fe40008000f00 */
.L_x_2:
[----:B------:R-:W-:Y:S01]  /*02a0*/  IMAD.U32 R0, RZ, RZ, UR18 ;  /* 0x00000012ff007e24 */ /* 0x000fe2000f8e00ff */
[----:B------:R-:W-:Y:S04]  /*02b0*/  BSSY.RECONVERGENT B0, `(.L_x_4) ;  /* 0x000000c000007945 */ /* 0x000fe80003800200 */
[C---:B------:R-:W-:Y:S02]  /*02c0*/  ISETP.NE.OR P2, PT, R0.reuse, 0x1, !P1 ;  /* 0x000000010000780c */ /* 0x040fe40004f45670 */
[----:B------:R-:W-:-:S11]  /*02d0*/  ISETP.NE.OR P0, PT, R0, 0x3, !P1 ;  /* 0x000000030000780c */ /* 0x000fd60004f05670 */
[----:B------:R-:W-:Y:S05]  /*02e0*/  @P2 BRA `(.L_x_5) ;  /* 0x0000000000202947 */ /* 0x000fea0003800000 */
[----:B------:R-:W3:Y:S02]  /*02f0*/  LDCU.64 UR4, c[0x0][0x348] ;  /* 0x00006900ff0477ac */ /* 0x000ee40008000a00 */
[----:B---3--:R-:W-:Y:S02]  /*0300*/  UIADD3 UR6, UP1, UPT, UR4, 0x80, URZ ;  /* 0x0000008004067890 */ /* 0x008fe4000ff3e0ff */
[----:B------:R-:W-:Y:S02]  /*0310*/  UIADD3 UR4, UP0, UPT, UR4, 0x180, URZ ;  /* 0x0000018004047890 */ /* 0x000fe4000ff1e0ff */
[----:B------:R-:W-:Y:S02]  /*0320*/  UIADD3.X UR7, UPT, UPT, URZ, UR5, URZ, UP1, !UPT ;  /* 0x00000005ff077290 */ /* 0x000fe40008ffe4ff */
[----:B------:R-:W-:-:S07]  /*0330*/  UIADD3.X UR5, UPT, UPT, URZ, UR5, URZ, UP0, !UPT ;  /* 0x00000005ff057290 */ /* 0x000fce00087fe4ff */
[----:B------:R3:W-:Y:S02]  /*0340*/  UTMACCTL.PF [UR6] ;  /* 0x00000000060079b9 */ /* 0x0007e40008040000 */
[----:B------:R3:W-:Y:S02]  /*0350*/  UTMACCTL.PF [UR4] ;  /* 0x00000000040079b9 */ /* 0x0007e40008040000 */
[----:B---3--:R-:W-:Y:S01]  /*0360*/  NOP ;  /* 0x0000000000007918 */ /* 0x008fe20000000000 */
.L_x_5:
[----:B------:R-:W-:Y:S05]  /*0370*/  BSYNC.RECONVERGENT B0 ;  /* 0x0000000000007941 */ /* 0x000fea0003800200 */
.L_x_4:
[----:B------:R-:W-:Y:S04]  /*0380*/  BSSY.RECONVERGENT B0, `(.L_x_6) ;  /* 0x000000a000007945 */ /* 0x000fe80003800200 */
        /* <DEDUP_REMOVED lines=9> */
.L_x_7:
[----:B------:R-:W-:Y:S05]  /*0420*/  BSYNC.RECONVERGENT B0 ;  /* 0x0000000000007941 */ /* 0x000fea0003800200 */
.L_x_6:
[----:B------:R-:W3:Y:S01]  /*0430*/  LDCU.64 UR4, c[0x0][0x888] ;  /* 0x00011100ff0477ac */ /* 0x000ee20008000a00 */
[----:B------:R-:W-:Y:S02]  /*0440*/  UISETP.EQ.U32.AND UP2, UPT, UR8, URZ, UPT ;  /* 0x000000ff0800728c */ /* 0x000fe4000bf42070 */
[----:B------:R-:W-:Y:S02]  /*0450*/  UPLOP3.LUT UP3, UPT, UPT, UPT, UPT, 0x80, 0x8 ;  /* 0x000000000008789c */ /* 0x000fe40003f6f070 */
[----:B---3--:R-:W-:-:S04]  /*0460*/  UISETP.NE.U32.AND UP0, UPT, UR4, URZ, UPT ;  /* 0x000000ff0400728c */ /* 0x008fc8000bf05070 */
[----:B------:R-:W-:-:S04]  /*0470*/  UISETP.NE.AND.EX UP1, UPT, UR5, URZ, UPT, UP0 ;  /* 0x000000ff0500728c */ /* 0x000fc8000bf25300 */
[----:B------:R-:W-:-:S04]  /*0480*/  UISETP.EQ.OR.EX UP4, UPT, UR9, URZ, !UP1, UP2 ;  /* 0x000000ff0900728c */ /* 0x000fc8000cf82720 */
[----:B------:R-:W-:-:S06]  /*0490*/  UP2UR UR4, UPR, URZ, 0x10 ;  /* 0x00000010ff047883 */ /* 0x000fcc0008000000 */
[----:B------:R-:W-:Y:S01]  /*04a0*/  MOV R177, UR4 ;  /* 0x0000000400b17c02 */ /* 0x000fe20008000f00 */
[----:B------:R-:W-:Y:S06]  /*04b0*/  BRA.U !UP4, `(.L_x_8) ;  /* 0x000000010c207547 */ /* 0x000fec000b800000 */
[----:B------:R-:W-:Y:S01]  /*04c0*/  UISETP.NE.U32.AND UP2, UPT, UR8, URZ, UPT ;  /* 0x000000ff0800728c */ /* 0x000fe2000bf45070 */
[----:B-----5:R-:W-:Y:S01]  /*04d0*/  FSETP.NEU.AND P0, PT, R73, RZ, PT ;  /* 0x000000ff4900720b */ /* 0x020fe20003f0d000 */
[----:B------:R-:W-:Y:S02]  /*04e0*/  USEL UR4, URZ, 0xffffffff, UP1 ;  /* 0xffffffffff047887 */ /* 0x000fe40008800000 */
[----:B------:R-:W-:-:S10]  /*04f0*/  UISETP.NE.AND.EX UP2, UPT, UR9, URZ, UPT, UP2 ;  /* 0x000000ff0900728c */ /* 0x000fd4000bf45320 */
[----:B------:R-:W-:Y:S01]  /*0500*/  VOTEU.ANY UP0, P0 ;  /* 0x0000000000ff7886 */ /* 0x000fe20000000100 */
[----:B------:R-:W-:-:S04]  /*0510*/  @!UP2 USEL UR4, URZ, 0xffffffff, UP0 ;  /* 0xffffffffff04a887 */ /* 0x000fc80008000000 */
[----:B------:R-:W-:-:S04]  /*0520*/  ULOP3.LUT UR4, UR4, 0x1, URZ, 0xc0, !UPT ;  /* 0x0000000104047892 */ /* 0x000fc8000f8ec0ff */
[----:B------:R-:W-:-:S11]  /*0530*/  UISETP.NE.U32.AND UP3, UPT, UR4, 0x1, UPT ;  /* 0x000000010400788c */ /* 0x000fd6000bf65070 */
.L_x_8:
[----:B------:R-:W3:Y:S01]  /*0540*/  SHFL.IDX PT, R0, R168, RZ, 0x1f ;  /* 0x00001fffa8007589 */ /* 0x000ee200000e0000 */
[----:B------:R-:W-:Y:S02]  /*0550*/  UISETP.NE.AND UP5, UPT, UR18, 0x2, UPT ;  /* 0x000000021200788c */ /* 0x000fe4000bfa5270 */
[----:B------:R-:W-:Y:S02]  /*0560*/  UISETP.NE.AND UP0, UPT, UR18, 0x2, UPT ;  /* 0x000000021200788c */ /* 0x000fe4000bf05270 */
[----:B------:R-:W-:Y:S02]  /*0570*/  UISETP.NE.OR UP2, UPT, UR31, URZ, UP5 ;  /* 0x000000ff1f00728c */ /* 0x000fe4000af45670 */
[----:B------:R-:W-:-:S04]  /*0580*/  USEL UR49, URZ, 0x1, UP0 ;  /* 0x00000001ff317887 */ /* 0x000fc80008000000 */
[----:B------:R-:W-:Y:S02]  /*0590*/  PLOP3.LUT P3, PT, P1, PT, UP2, 0xae, 0xea ;  /* 0x0000000000ea781c */ /* 0x000fe40000f6f52e */
[----:B---3--:R-:W-:-:S13]  /*05a0*/  ISETP.NE.AND P0, PT, R0, RZ, PT ;  /* 0x000000ff0000720c */ /* 0x008fda0003f05270 */
[----:B------:R-:W-:Y:S05]  /*05b0*/  @P0 BRA `(.L_x_9) ;  /* 0x0000000000b00947 */ /* 0x000fea0003800000 */
[----:B------:R-:W-:Y:S01]  /*05c0*/  ELECT P0, URZ, PT ;  /* 0x0000000000ff782f */ /* 0x000fe20003800000 */
[----:B------:R-:W-:-:S12]  /*05d0*/  BSSY.RECONVERGENT B0, `(.L_x_9) ;  /* 0x000002a000007945 */ /* 0x000fd80003800200 */
[----:B------:R-:W-:Y:S05]  /*05e0*/  @!P0 BRA `(.L_x_10) ;  /* 0x0000000000a08947 */ /* 0x000fea0003800000 */
[----:B------:R-:W-:Y:S01]  /*05f0*/  UMOV UR4, 0x400 ;  /* 0x0000040000047882 */ /* 0x000fe20000000000 */
[----:B------:R-:W-:Y:S01]  /*0600*/  UMOV UR6, 0x1 ;  /* 0x0000000100067882 */ /* 0x000fe20000000000 */
[----:B------:R-:W-:Y:S02]  /*0610*/  ULEA UR4, UR43, UR4, 0x18 ;  /* 0x000000042b047291 */ /* 0x000fe4000f8ec0ff */
[----:B------:R-:W-:-:S04]  /*0620*/  UIADD3 UR6, UPT, UPT, -UR6, 0x100000, URZ ;  /* 0x0010000006067890 */ /* 0x000fc8000fffe1ff */
[----:B------:R-:W-:Y:S02]  /*0630*/  USHF.L.U32 UR7, UR6, 0xb, URZ ;  /* 0x0000000b06077899 */ /* 0x000fe400080006ff */
[----:B------:R-:W-:Y:S01]  /*0640*/  USHF.L.U32 UR6, UR6, 0x1, URZ ;  /* 0x0000000106067899 */ /* 0x000fe200080006ff */
[----:B------:R-:W3:Y:S11]  /*0650*/  FENCE.VIEW.ASYNC.S ;  /* 0x00000000000073c6 */ /* 0x000ef60000000000 */
[----:B---3--:R3:W4:Y:S01]  /*0660*/  SYNCS.EXCH.64 URZ, [UR4], UR6 ;  /* 0x0000000604ff75b2 */ /* 0x0087220008000100 */
[----:B------:R3:W1:Y:S01]  /*0670*/  SYNCS.EXCH.64 URZ, [UR4+0x80], UR6 ;  /* 0x0000800604ff75b2 */ /* 0x0006620008000100 */
        /* <DEDUP_REMOVED lines=29> */
[----:B------:R3:W1:Y:S02]  /*0850*/  SYNCS.EXCH.64 URZ, [UR4+0xf8], UR6 ;  /* 0x0000f80604ff75b2 */ /* 0x0006640008000100 */
[----:B---34-:R-:W-:Y:S01]  /*0860*/  NOP ;  /* 0x0000000000007918 */ /* 0x018fe20000000000 */
.L_x_10:
[----:B------:R-:W-:Y:S05]  /*0870*/  BSYNC.RECONVERGENT B0 ;  /* 0x0000000000007941 */ /* 0x000fea0003800200 */
.L_x_9:
[----:B------:R-:W3:Y:S01]  /*0880*/  SHFL.IDX PT, R0, R168, RZ, 0x1f ;  /* 0x00001fffa8007589 */ /* 0x000ee200000e0000 */
[----:B------:R-:W-:Y:S01]  /*0890*/  NOP ;  /* 0x0000000000007918 */ /* 0x000fe20000000000 */
[----:B---3--:R-:W-:-:S13]  /*08a0*/  ISETP.NE.AND P0, PT, R0, 0x1, PT ;  /* 0x000000010000780c */ /* 0x008fda0003f05270 */
[----:B------:R-:W-:Y:S05]  /*08b0*/  @P0 BRA `(.L_x_11) ;  /* 0x0000000000440947 */ /* 0x000fea0003800000 */
[----:B------:R-:W-:Y:S01]  /*08c0*/  UMOV UR4, 0x400 ;  /* 0x0000040000047882 */ /* 0x000fe20000000000 */
[----:B------:R-:W-:Y:S01]  /*08d0*/  UMOV UR8, 0x20 ;  /* 0x0000002000087882 */ /* 0x000fe20000000000 */
[----:B------:R-:W-:Y:S01]  /*08e0*/  UMOV UR6, 0x80 ;  /* 0x0000008000067882 */ /* 0x000fe20000000000 */
[----:B------:R-:W-:Y:S02]  /*08f0*/  ULEA UR4, UR43, UR4, 0x18 ;  /* 0x000000042b047291 */ /* 0x000fe4000f8ec0ff */
[----:B------:R-:W-:-:S04]  /*0900*/  UIADD3 UR8, UPT, UPT, -UR8, 0x100000, URZ ;  /* 0x0010000008087890 */ /* 0x000fc8000fffe1ff */
[----:B------:R-:W-:Y:S02]  /*0910*/  USHF.L.U32 UR9, UR8, 0xb, URZ ;  /* 0x0000000b08097899 */ /* 0x000fe400080006ff */
[----:B------:R-:W-:Y:S02]  /*0920*/  USHF.L.U32 UR8, UR8, 0x1, URZ ;  /* 0x0000000108087899 */ /* 0x000fe400080006ff */
[----:B------:R-:W-:-:S04]  /*0930*/  UIADD3 UR6, UPT, UPT, -UR6, 0x100000, URZ ;  /* 0x0010000006067890 */ /* 0x000fc8000fffe1ff */
[----:B------:R-:W-:Y:S02]  /*0940*/  USHF.L.U32 UR7, UR6, 0xb, URZ ;  /* 0x0000000b06077899 */ /* 0x000fe400080006ff */
[----:B------:R-:W-:Y:S01]  /*0950*/  USHF.L.U32 UR6, UR6, 0x1, URZ ;  /* 0x0000000106067899 */ /* 0x000fe200080006ff */
[----:B------:R-:W-:Y:S01]  /*0960*/  ELECT P0, URZ, PT ;  /* 0x0000000000ff782f */ /* 0x000fe20003800000 */
[----:B------:R-:W3:Y:S02]  /*0970*/  FENCE.VIEW.ASYNC.S ;  /* 0x00000000000073c6 */ /* 0x000ee40000000000 */
[----:B---3--:R3:W4:Y:S08]  /*0980*/  SYNCS.EXCH.64 URZ, [UR4+0x100], UR8 ;  /* 0x0001000804ff75b2 */ /* 0x0087300008000100 */
[----:B------:R3:W1:Y:S01]  /*0990*/  SYNCS.EXCH.64 URZ, [UR4+0x110], UR6 ;  /* 0x0001100604ff75b2 */ /* 0x0006620008000100 */
[----:B------:R3:W1:Y:S01]  /*09a0*/  SYNCS.EXCH.64 URZ, [UR4+0x108], UR8 ;  /* 0x0001080804ff75b2 */ /* 0x0006620008000100 */
[----:B------:R3:W1:Y:S01]  /*09b0*/  SYNCS.EXCH.64 URZ, [UR4+0x118], UR6 ;  /* 0x0001180604ff75b2 */ /* 0x0006620008000100 */
[----:B------:R-:W-:Y:S01]  /*09c0*/  NOP ;  /* 0x0000000000007918 */ /* 0x000fe20000000000 */
.L_x_11:
[----:B------:R-:W2:Y:S01]  /*09d0*/  SHFL.IDX PT, R0, R168, RZ, 0x1f ;  /* 0x00001fffa8007589 */ /* 0x000ea200000e0000 */
[----:B------:R-:W-:Y:S01]  /*09e0*/  NOP ;  /* 0x0000000000007918 */ /* 0x000fe20000000000 */
[----:B--2---:R-:W-:-:S13]  /*09f0*/  ISETP.NE.AND P0, PT, R0, 0x3, PT ;  /* 0x000000030000780c */ /* 0x004fda0003f05270 */
[----:B------:R-:W-:Y:S05]  /*0a00*/  @P0 BRA `(.L_x_12) ;  /* 0x00000000002c0947 */ /* 0x000fea0003800000 */
[----:B---3--:R-:W-:Y:S01]  /*0a10*/  UMOV UR4, 0x400 ;  /* 0x0000040000047882 */ /* 0x008fe20000000000 */
[----:B------:R-:W-:Y:S01]  /*0a20*/  UMOV UR6, 0x20 ;  /* 0x0000002000067882 */ /* 0x000fe20000000000 */
[----:B------:R-:W-:Y:S02]  /*0a30*/  ULEA UR4, UR43, UR4, 0x18 ;  /* 0x000000042b047291 */ /* 0x000fe4000f8ec0ff */
[----:B------:R-:W-:-:S04]  /*0a40*/  UIADD3 UR6, UPT, UPT, -UR6, 0x100000, URZ ;  /* 0x0010000006067890 */ /* 0x000fc8000fffe1ff */
[----:B------:R-:W-:Y:S02]  /*0a50*/  USHF.L.U32 UR7, UR6, 0xb, URZ ;  /* 0x0000000b06077899 */ /* 0x000fe400080006ff */
[----:B------:R-:W-:Y:S01]  /*0a60*/  USHF.L.U32 UR6, UR6, 0x1, URZ ;  /* 0x0000000106067899 */ /* 0x000fe200080006ff */
[----:B------:R-:W-:Y:S01]  /*0a70*/  ELECT P0, URZ, PT ;  /* 0x0000000000ff782f */ /* 0x000fe20003800000 */
[----:B------:R-:W2:Y:S10]  /*0a80*/  FENCE.VIEW.ASYNC.S ;  /* 0x00000000000073c6 */ /* 0x000eb40000000000 */
[----:B--2---:R2:W3:Y:S01]  /*0a90*/  SYNCS.EXCH.64 URZ, [UR4+0x120], UR6 ;  /* 0x0001200604ff75b2 */ /* 0x0044e20008000100 */
[----:B------:R2:W1:Y:S01]  /*0aa0*/  SYNCS.EXCH.64 URZ, [UR4+0x128], UR6 ;  /* 0x0001280604ff75b2 */ /* 0x0004620008000100 */
[----:B------:R-:W-:Y:S01]  /*0ab0*/  NOP ;  /* 0x0000000000007918 */ /* 0x000fe20000000000 */
.L_x_12:
[----:B------:R-:W4:Y:S01]  /*0ac0*/  SHFL.IDX PT, R0, R168, RZ, 0x1f ;  /* 0x00001fffa8007589 */ /* 0x000f2200000e0000 */
[----:B------:R-:W-:Y:S01]  /*0ad0*/  NOP ;  /* 0x0000000000007918 */ /* 0x000fe20000000000 */
[----:B----4-:R-:W-:-:S13]  /*0ae0*/  ISETP.NE.AND P0, PT, R0, 0x4, PT ;  /* 0x000000040000780c */ /* 0x010fda0003f05270 */
[----:B------:R-:W-:Y:S05]  /*0af0*/  @P0 BRA `(.L_x_13) ;  /* 0x0000000000400947 */ /* 0x000fea0003800000 */
[----:B--23--:R-:W-:Y:S01]  /*0b00*/  UMOV UR4, 0x1e0 ;  /* 0x000001e000047882 */ /* 0x00cfe20000000000 */
[----:B------:R-:W-:Y:S01]  /*0b10*/  UMOV UR6, 0x400 ;  /* 0x0000040000067882 */ /* 0x000fe20000000000 */
[----:B------:R-:W-:Y:S01]  /*0b20*/  USEL UR4, UR4, 0x1a0, UP3 ;  /* 0x000001a004047887 */ /* 0x000fe20009800000 */
        /* <DEDUP_REMOVED lines=9> */
[----:B------:R-:W2:Y:S02]  /*0bc0*/  FENCE.VIEW.ASYNC.S ;  /* 0x00000000000073c6 */ /* 0x000ea40000000000 */
[----:B--2---:R4:W2:Y:S08]  /*0bd0*/  SYNCS.EXCH.64 URZ, [UR6+0x130], UR8 ;  /* 0x0001300806ff75b2 */ /* 0x0048b00008000100 */
[----:B------:R4:W3:Y:S02]  /*0be0*/  SYNCS.EXCH.64 URZ, [UR6+0x138], UR4 ;  /* 0x0001380406ff75b2 */ /* 0x0008e40008000100 */
[----:B----4-:R-:W-:Y:S01]  /*0bf0*/  NOP ;  /* 0x0000000000007918 */ /* 0x010fe20000000000 */
.L_x_13:
[----:B------:R-:W4:Y:S01]  /*0c00*/  SHFL.IDX PT, R0, R168, RZ, 0x1f ;  /* 0x00001fffa8007589 */ /* 0x000f2200000e0000 */
[----:B------:R-:W-:Y:S01]  /*0c10*/  ISETP.NE.OR P1, PT, RZ, UR18, !P1 ;  /* 0x00000012ff007c0c */ /* 0x000fe2000cf25670 */
[----:B------:R-:W-:Y:S01]  /*0c20*/  NOP ;  /* 0x0000000000007918 */ /* 0x000fe20000000000 */
[----:B----4-:R-:W-:-:S13]  /*0c30*/  ISETP.NE.AND P0, PT, R0, 0x5, PT ;  /* 0x000000050000780c */ /* 0x010fda0003f05270 */
[----:B------:R-:W-:Y:S05]  /*0c40*/  @P0 BRA `(.L_x_14) ;  /* 0x0000000000440947 */ /* 0x000fea0003800000 */
[----:B--23--:R-:W-:Y:S01]  /*0c50*/  UMOV UR4, 0x400 ;  /* 0x0000040000047882 */ /* 0x00cfe20000000000 */
        /* <DEDUP_REMOVED lines=12> */
[----:B------:R4:W3:Y:S01]  /*0d20*/  SYNCS.EXCH.64 URZ, [UR4+0x150], UR8 ;  /* 0x0001500804ff75b2 */ /* 0x0008e20008000100 */
[----:B------:R4:W1:Y:S01]  /*0d30*/  SYNCS.EXCH.64 URZ, [UR4+0x148], UR6 ;  /* 0x0001480604ff75b2 */ /* 0x0008620008000100 */
[----:B------:R4:W1:Y:S02]  /*0d40*/  SYNCS.EXCH.64 URZ, [UR4+0x158], UR8 ;  /* 0x0001580804ff75b2 */ /* 0x0008640008000100 */
[----:B----4-:R-:W-:Y:S01]  /*0d50*/  NOP ;  /* 0x0000000000007918 */ /* 0x010fe20000000000 */
.L_x_14:
[----:B------:R-:W-:Y:S01]  /*0d60*/  VOTEU.ALL UP0, P1 ;  /* 0x0000000000ff7886 */ /* 0x000fe20000800000 */
[----:B--23--:R-:W-:Y:S01]  /*0d70*/  UMOV UR4, 0x20 ;  /* 0x0000002000047882 */ /* 0x00cfe20000000000 */
[----:B------:R-:W2:Y:S01]  /*0d80*/  LDCU UR7, c[0x0][0x36c] ;  /* 0x00006d80ff0777ac */ /* 0x000ea20008000800 */
[----:B------:R-:W-:Y:S01]  /*0d90*/  NOP ;  /* 0x0000000000007918 */ /* 0x000fe20000000000 */
[----:B-1----:R-:W-:Y:S01]  /*0da0*/  LOP3.LUT R3, R164, 0x1f, RZ, 0xc0, !PT ;  /* 0x0000001fa4037812 */ /* 0x002fe200078ec0ff */
[----:B------:R-:W-:Y:S01]  /*0db0*/  @!UP0 UMOV UR6, 0x400 ;  /* 0x0000040000068882 */ /* 0x000fe20000000000 */
[----:B------:R-:W-:-:S04]  /*0dc0*/  @!UP0 UIADD3 UR4, UPT, UPT, -UR4, 0x100000, URZ ;  /* 0x0010000004048890 */ /* 0x000fc8000fffe1ff */
[----:B------:R-:W-:Y:S02]  /*0dd0*/  @!UP0 USHF.L.U32 UR5, UR4, 0xb, URZ ;  /* 0x0000000b04058899 */ /* 0x000fe400080006ff */
[----:B------:R-:W-:Y:S02]  /*0de0*/  @!UP0 USHF.L.U32 UR4, UR4, 0x1, URZ ;  /* 0x0000000104048899 */ /* 0x000fe400080006ff */
[----:B------:R-:W-:Y:S01]  /*0df0*/  @!UP0 ULEA UR6, UR43, UR6, 0x18 ;  /* 0x000000062b068291 */ /* 0x000fe2000f8ec0ff */
[----:B------:R-:W-:Y:S01]  /*0e00*/  VOTEU.ALL UP0, P1 ;  /* 0x0000000000ff7886 */ /* 0x000fe20000800000 */
[----:B------:R-:W-:Y:S02]  /*0e10*/  UISETP.NE.AND UP4, UPT, UR18, URZ, UPT ;  /* 0x000000ff1200728c */ /* 0x000fe4000bf85270 */
[----:B--2---:R-:W-:Y:S01]  /*0e20*/  UISETP.EQ.U32.AND UP6, UPT, UR7, 0x1, UPT ;  /* 0x000000010700788c */ /* 0x004fe2000bfc2070 */
[----:B------:R-:W1:Y:S07]  /*0e30*/  FENCE.VIEW.ASYNC.S ;  /* 0x00000000000073c6 */ /* 0x000e6e0000000000 */
[----:B-1----:R1:W2:Y:S01]  /*0e40*/  @!UP0 SYNCS.EXCH.64 URZ, [UR6+0x160], UR4 ;  /* 0x0001600406ff85b2 */ /* 0x0022a20008000100 */
[----:B------:R-:W-:Y:S05]  /*0e50*/  BRA.U !UP6, `(.L_x_15) ;  /* 0x000000010e087547 */ /* 0x000fea000b800000 */
[----:B--2---:R-:W-:Y:S01]  /*0e60*/  UCGABAR_ARV ;  /* 0x00000000000079c7 */ /* 0x004fe20008000000 */
[----:B------:R-:W-:Y:S05]  /*0e70*/  BRA `(.L_x_16) ;  /* 0x0000000000047947 */ /* 0x000fea0003800000 */
.L_x_15:
[----:B--2---:R-:W-:Y:S01]  /*0e80*/  NOP ;  /* 0x0000000000007918 */ /* 0x004fe20000000000 */
.L_x_16:
[----:B------:R-:W2:Y:S01]  /*0e90*/  S2UR UR20, SR_CTAID.X ;  /* 0x00000000001479c3 */ /* 0x000ea20000002500 */
[----:B------:R-:W-:-:S05]  /*0ea0*/  CS2R.32 R176, SR_CgaSize ;  /* 0x0000000000b07805 */ /* 0x000fca0000008a00 */
[----:B------:R-:W-:-:S05]  /*0eb0*/  IMAD R176, R176, -0xa0, RZ ;  /* 0xffffff60b0b07824 */ /* 0x000fca00078e02ff */
[----:B-1----:R-:W-:-:S14]  /*0ec0*/  R2UR UR5, R176 ;  /* 0x00000000b00572ca */ /* 0x002fdc00000e0000 */
[----:B------:R-:W1:Y:S01]  /*0ed0*/  LDCU UR5, c[0x0][UR5+0x2b0] ;  /* 0x00005600050577ac */ /* 0x000e620008000800 */
[----:B------:R-:W-:-:S05]  /*0ee0*/  CS2R.32 R176, SR_CgaSize ;  /* 0x0000000000b07805 */ /* 0x000fca0000008a00 */
[----:B------:R-:W-:-:S05]  /*0ef0*/  IMAD R176, R176, -0xa0, RZ ;  /* 0xffffff60b0b07824 */ /* 0x000fca00078e02ff */
[----:B------:R-:W-:-:S14]  /*0f00*/  R2UR UR4, R176 ;  /* 0x00000000b00472ca */ /* 0x000fdc00000e0000 */
[----:B------:R-:W3:Y:S01]  /*0f10*/  LDCU UR4, c[0x0][UR4+0x2b4] ;  /* 0x00005680040477ac */ /* 0x000ee20008000800 */
[----:B------:R-:W4:Y:S01]  /*0f20*/  S2UR UR21, SR_CTAID.Y ;  /* 0x00000000001579c3 */ /* 0x000f220000002600 */
[----:B------:R-:W-:-:S05]  /*0f30*/  CS2R.32 R176, SR_CgaSize ;  /* 0x0000000000b07805 */ /* 0x000fca0000008a00 */
[----:B------:R-:W-:-:S05]  /*0f40*/  IMAD R176, R176, -0xa0, RZ ;  /* 0xffffff60b0b07824 */ /* 0x000fca00078e02ff */
[----:B------:R-:W-:-:S14]  /*0f50*/  R2UR UR7, R176 ;  /* 0x00000000b00772ca */ /* 0x000fdc00000e0000 */
[----:B------:R-:W3:Y:S01]  /*0f60*/  LDCU UR7, c[0x0][UR7+0x2a0] ;  /* 0x00005400070777ac */ /* 0x000ee20008000800 */
[----:B------:R-:W-:-:S05]  /*0f70*/  CS2R.32 R176, SR_CgaSize ;  /* 0x0000000000b07805 */ /* 0x000fca0000008a00 */
[----:B------:R-:W-:-:S05]  /*0f80*/  IMAD R176, R176, -0xa0, RZ ;  /* 0xffffff60b0b07824 */ /* 0x000fca00078e02ff */
[----:B------:R-:W-:-:S14]  /*0f90*/  R2UR UR8, R176 ;  /* 0x00000000b00872ca */ /* 0x000fdc00000e0000 */
[----:B------:R-:W3:Y:S01]  /*0fa0*/  LDCU UR8, c[0x0][UR8+0x2a4] ;  /* 0x00005480080877ac */ /* 0x000ee20008000800 */
[----:B------:R-:W3:Y:S01]  /*0fb0*/  LDCU UR19, c[0x0][0xb24] ;  /* 0x00016480ff1377ac */ /* 0x000ee20008000800 */
[----:B------:R-:W3:Y:S01]  /*0fc0*/  LDCU UR39, c[0x0][0xb24] ;  /* 0x00016480ff2777ac */ /* 0x000ee20008000800 */
[----:B--2---:R-:W-:Y:S01]  /*0fd0*/  I2FP.F32.U32 R2, UR20 ;  /* 0x0000001400027c45 */ /* 0x004fe20008201000 */
[----:B------:R-:W2:Y:S04]  /*0fe0*/  LDCU UR24, c[0x0][0xb30] ;  /* 0x00016600ff1877ac */ /* 0x000ea80008000800 */
[----:B-1----:R-:W-:Y:S01]  /*0ff0*/  FMUL R2, R2, UR5 ;  /* 0x0000000502027c20 */ /* 0x002fe20008400000 */
[----:B----4-:R-:W-:-:S05]  /*1000*/  I2FP.F32.U32 R0, UR21 ;  /* 0x0000001500007c45 */ /* 0x010fca0008201000 */
[----:B------:R-:W1:Y:S01]  /*1010*/  F2I.U32.TRUNC.NTZ R2, R2 ;  /* 0x0000000200027305 */ /* 0x000e62000020f000 */
[----:B---3--:R-:W-:-:S07]  /*1020*/  FMUL R0, R0, UR4 ;  /* 0x0000000400007c20 */ /* 0x008fce0008400000 */
[----:B------:R-:W3:Y:S01]  /*1030*/  F2I.U32.TRUNC.NTZ R0, R0 ;  /* 0x0000000000007305 */ /* 0x000ee2000020f000 */
[----:B-1----:R-:W-:Y:S02]  /*1040*/  R2UR UR4, R2 ;  /* 0x00000000020472ca */ /* 0x002fe400000e0000 */
[----:B------:R-:W-:Y:S02]  /*1050*/  PRMT R2, RZ, 0x7610, R2 ;  /* 0x00007610ff027816 */ /* 0x000fe40000000002 */
[----:B---3--:R-:W-:Y:S02]  /*1060*/  R2UR UR6, R0 ;  /* 0x00000000000672ca */ /* 0x008fe400000e0000 */
[----:B------:R-:W-:-:S07]  /*1070*/  PRMT R0, RZ, 0x7610, R0 ;  /* 0x00007610ff007816 */ /* 0x000fce0000000000 */
[----:B------:R-:W-:-:S04]  /*1080*/  UIADD3 UR5, UPT, UPT, -UR4, URZ, URZ ;  /* 0x000000ff04057290 */ /* 0x000fc8000fffe1ff */
[----:B------:R-:W-:Y:S02]  /*1090*/  UIMAD UR5, UR7, UR5, UR20 ;  /* 0x00000005070572a4 */ /* 0x000fe4000f8e0214 */
[----:B------:R-:W-:-:S04]  /*10a0*/  UIADD3 UR4, UPT, UPT, -UR6, URZ, URZ ;  /* 0x000000ff06047290 */ /* 0x000fc8000fffe1ff */
[----:B------:R-:W-:Y:S01]  /*10b0*/  IMAD.U32 R176, RZ, RZ, UR5 ;  /* 0x00000005ffb07e24 */ /* 0x000fe2000f8e00ff */
[----:B------:R-:W-:-:S06]  /*10c0*/  UIMAD UR4, UR8, UR4, UR21 ;  /* 0x00000004080472a4 */ /* 0x000fcc000f8e0215 */
[----:B------:R-:W-:Y:S01]  /*10d0*/  IMAD.U32 R175, RZ, RZ, UR4 ;  /* 0x00000004ffaf7e24 */ /* 0x000fe2000f8e00ff */
[----:B--2---:R-:W-:Y:S06]  /*10e0*/  BRA.U UP4, `(.L_x_17) ;  /* 0x0000000104307547 */ /* 0x004fec000b800000 */
[----:B------:R-:W-:Y:S01]  /*10f0*/  R2UR UR5, R175 ;  /* 0x00000000af0572ca */ /* 0x000fe200000e0000 */
[----:B------:R-:W-:Y:S01]  /*1100*/  UMOV UR7, 0x3 ;  /* 0x0000000300077882 */ /* 0x000fe20000000000 */
[----:B------:R-:W-:-:S11]  /*1110*/  R2UR UR4, R176 ;  /* 0x00000000b00472ca */ /* 0x000fd600000e0000 */
[----:B------:R-:W-:-:S04]  /*1120*/  UISETP.NE.AND UP0, UPT, UR5, URZ, UPT ;  /* 0x000000ff0500728c */ /* 0x000fc8000bf05270 */
[----:B------:R-:W-:Y:S02]  /*1130*/  UISETP.LT.U32.OR UP0, UPT, UR4, 0x2, !UP0 ;  /* 0x000000020400788c */ /* 0x000fe4000c701470 */
[----:B------:R-:W-:Y:S02]  /*1140*/  ULOP3.LUT UR4, UR4, 0xfffffffe, URZ, 0xc0, !UPT ;  /* 0xfffffffe04047892 */ /* 0x000fe4000f8ec0ff */
[----:B------:R-:W-:Y:S02]  /*1150*/  USEL UR6, URZ, 0x1, !UP0 ;  /* 0x00000001ff067887 */ /* 0x000fe4000c000000 */
[----:B------:R-:W-:Y:S02]  /*1160*/  USEL UR5, URZ, 0x2, !UP0 ;  /* 0x00000002ff057887 */ /* 0x000fe4000c000000 */
[----:B------:R-:W-:Y:S02]  /*1170*/  USHF.L.U32 UR4, UR7, UR4, URZ ;  /* 0x0000000407047299 */ /* 0x000fe400080006ff */
[----:B------:R-:W-:-:S04]  /*1180*/  UIADD3 UR5, UPT, UPT, UR6, UR5, URZ ;  /* 0x0000000506057290 */ /* 0x000fc8000fffe0ff */
[----:B------:R-:W-:Y:S02]  /*1190*/  IMAD.U32 R0, RZ, RZ, UR4 ;  /* 0x00000004ff007e24 */ /* 0x000fe4000f8e00ff */
[----:B------:R-:W-:-:S07]  /*11a0*/  IMAD.U32 R2, RZ, RZ, UR5 ;  /* 0x00000005ff027e24 */ /* 0x000fce000f8e00ff */
.L_x_17:
[----:B------:R-:W1:Y:S01]  /*11b0*/  S2UR UR51, SR_CTAID.Z ;  /* 0x00000000003379c3 */ /* 0x000e620000002700 */
[----:B------:R-:W-:Y:S01]  /*11c0*/  UISETP.GE.AND UP0, UPT, UR19, 0x1, UPT ;  /* 0x000000011300788c */ /* 0x000fe2000bf06270 */
[----:B------:R-:W-:-:S08]  /*11d0*/  UMOV UR50, UR20 ;  /* 0x0000001400327c82 */ /* 0x000fd00008000000 */
[----:B------:R-:W-:Y:S05]  /*11e0*/  BRA.U !UP0, `(.L_x_18) ;  /* 0x0000000108d47547 */ /* 0x000fea000b800000 */
[----:B------:R-:W2:Y:S01]  /*11f0*/  LDCU.128 UR12, c[0x0][0xb10] ;  /* 0x00016200ff0c77ac */ /* 0x000ea20008000c00 */
[----:B------:R-:W3:Y:S01]  /*1200*/  LDCU UR22, c[0x0][0xb0c] ;  /* 0x00016180ff1677ac */ /* 0x000ee20008000800 */
[----:B------:R-:W4:Y:S01]  /*1210*/  LDCU UR6, c[0x0][0x370] ;  /* 0x00006e00ff0677ac */ /* 0x000f220008000800 */
[----:B------:R-:W1:Y:S01]  /*1220*/  LDCU UR7, c[0x0][0x374] ;  /* 0x00006e80ff0777ac */ /* 0x000e620008000800 */
[----:B------:R-:W1:Y:S01]  /*1230*/  LDCU UR23, c[0x0][0xb20] ;  /* 0x00016400ff1777ac */ /* 0x000e620008000800 */
[----:B--2---:R-:W-:Y:S02]  /*1240*/  UIMAD.WIDE.U32 UR4, UR20, UR12, URZ ;  /* 0x0000000c140472a5 */ /* 0x004fe4000f8e00ff */
[----:B---3--:R-:W-:Y:S01]  /*1250*/  UISETP.NE.AND UP0, UPT, UR22, 0x1, UPT ;  /* 0x000000011600788c */ /* 0x008fe2000bf05270 */
[----:B------:R-:W2:Y:S01]  /*1260*/  LDCU.64 UR8, c[0x0][0xb28] ;  /* 0x00016500ff0877ac */ /* 0x000ea20008000a00 */
[----:B----4-:R-:W-:-:S03]  /*1270*/  UIMAD.WIDE.U32 UR10, UR6, UR12, URZ ;  /* 0x0000000c060a72a5 */ /* 0x010fc6000f8e00ff */
[----:B------:R-:W-:Y:S01]  /*1280*/  UMOV UR4, UR5 ;  /* 0x0000000500047c82 */ /* 0x000fe20008000000 */
[----:B------:R-:W-:Y:S02]  /*1290*/  UISETP.NE.AND UP2, UPT, UR19, 0x1, UPT ;  /* 0x000000011300788c */ /* 0x000fe4000bf45270 */
[----:B------:R-:W-:Y:S01]  /*12a0*/  USHF.R.U32.HI UR4, URZ, UR13, UR4 ;  /* 0x0000000dff047299 */ /* 0x000fe20008011604 */
[----:B------:R-:W-:Y:S01]  /*12b0*/  UMOV UR10, UR11 ;  /* 0x0000000b000a7c82 */ /* 0x000fe20008000000 */
[----:B------:R-:W-:Y:S02]  /*12c0*/  UIMAD.WIDE.U32 UR16, UR21, UR15, URZ ;  /* 0x0000000f151072a5 */ /* 0x000fe4000f8e00ff */
[----:B------:R-:W-:Y:S02]  /*12d0*/  USEL UR5, UR20, UR4, !UP0 ;  /* 0x0000000414057287 */ /* 0x000fe4000c000000 */
[----:B------:R-:W-:Y:S02]  /*12e0*/  @UP0 USHF.R.U32.HI UR6, URZ, UR13, UR10 ;  /* 0x0000000dff060299 */ /* 0x000fe4000801160a */
[----:B------:R-:W-:-:S02]  /*12f0*/  UISETP.NE.AND UP0, UPT, UR14, 0x1, UPT ;  /* 0x000000010e00788c */ /* 0x000fc4000bf05270 */
[----:B-1----:R-:W-:Y:S02]  /*1300*/  UIMAD.WIDE.U32 UR10, UR7, UR15, URZ ;  /* 0x0000000f070a72a5 */ /* 0x002fe4000f8e00ff */
[----:B--2---:R-:W-:Y:S01]  /*1310*/  UIMAD.WIDE.U32 UR12, UR6, UR8, URZ ;  /* 0x00000008060c72a5 */ /* 0x004fe2000f8e00ff */
[----:B------:R-:W-:Y:S01]  /*1320*/  UMOV UR4, UR17 ;  /* 0x0000001100047c82 */ /* 0x000fe20008000000 */
[----:B------:R-:W-:-:S03]  /*1330*/  UIADD3 UR50, UPT, UPT, -UR5, URZ, URZ ;  /* 0x000000ff05327290 */ /* 0x000fc6000fffe1ff */
[----:B------:R-:W-:Y:S01]  /*1340*/  UMOV UR10, UR11 ;  /* 0x0000000b000a7c82 */ /* 0x000fe20008000000 */
[----:B------:R-:W-:Y:S02]  /*1350*/  USHF.R.U32.HI UR4, URZ, UR23, UR4 ;  /* 0x00000017ff047299 */ /* 0x000fe40008011604 */
[----:B------:R-:W-:Y:S01]  /*1360*/  @UP0 USHF.R.U32.HI UR7, URZ, UR23, UR10 ;  /* 0x00000017ff070299 */ /* 0x000fe2000801160a */
[----:B------:R-:W-:Y:S01]  /*1370*/  UMOV UR12, UR13 ;  /* 0x0000000d000c7c82 */ /* 0x000fe20008000000 */
[----:B------:R-:W-:Y:S02]  /*1380*/  USEL UR4, UR21, UR4, !UP0 ;  /* 0x0000000415047287 */ /* 0x000fe4000c000000 */
[----:B------:R-:W-:Y:S02]  /*1390*/  UIMAD.WIDE.U32 UR10, UR7, UR8, URZ ;  /* 0x00000008070a72a5 */ /* 0x000fe4000f8e00ff */
[----:B------:R-:W-:Y:S02]  /*13a0*/  @UP2 USHF.R.U32.HI UR6, URZ, UR9, UR12 ;  /* 0x00000009ff062299 */ /* 0x000fe4000801160c */
[----:B------:R-:W-:-:S02]  /*13b0*/  UIMAD.WIDE.U32 UR12, UR4, UR8, URZ ;  /* 0x00000008040c72a5 */ /* 0x000fc4000f8e00ff */
[----:B------:R-:W-:Y:S01]  /*13c0*/  UIMAD UR50, UR22, UR50, UR20 ;  /* 0x00000032163272a4 */ /* 0x000fe2000f8e0214 */
[----:B------:R-:W-:Y:S02]  /*13d0*/  UMOV UR10, UR11 ;  /* 0x0000000b000a7c82 */ /* 0x000fe40008000000 */
[----:B------:R-:W-:Y:S02]  /*13e0*/  @UP2 USHF.R.U32.HI UR7, URZ, UR9, UR10 ;  /* 0x00000009ff072299 */ /* 0x000fe4000801160a */
[----:B------:R-:W-:Y:S02]  /*13f0*/  UIMAD UR10, UR6, UR19, URZ ;  /* 0x00000013060a72a4 */ /* 0x000fe4000f8e02ff */
[----:B------:R-:W-:-:S04]  /*1400*/  UIMAD UR7, UR7, UR19, URZ ;  /* 0x00000013070772a4 */ /* 0x000fc8000f8e02ff */
[----:B------:R-:W-:-:S03]  /*1410*/  UISETP.GE.AND UP0, UPT, UR4, UR7, UPT ;  /* 0x000000070400728c */ /* 0x000fc6000bf06270 */
[----:B------:R-:W-:Y:S01]  /*1420*/  UMOV UR7, UR13 ;  /* 0x0000000d00077c82 */ /* 0x000fe20008000000 */
[----:B------:R-:W-:Y:S02]  /*1430*/  UISETP.GE.OR UP0, UPT, UR5, UR10, UP0 ;  /* 0x0000000a0500728c */ /* 0x000fe40008706670 */
[----:B------:R-:W-:Y:S02]  /*1440*/  UIMAD.WIDE.U32 UR10, UR5, UR8, URZ ;  /* 0x00000008050a72a5 */ /* 0x000fe4000f8e00ff */
[----:B------:R-:W-:Y:S02]  /*1450*/  USHF.R.U32.HI UR7, URZ, UR9, UR7 ;  /* 0x00000009ff077299 */ /* 0x000fe40008011607 */
[----:B------:R-:W-:Y:S02]  /*1460*/  UIADD3 UR10, UPT, UPT, -UR4, URZ, URZ ;  /* 0x000000ff040a7290 */ /* 0x000fe4000fffe1ff */
[----:B------:R-:W-:Y:S02]  /*1470*/  USEL UR7, UR4, UR7, !UP2 ;  /* 0x0000000704077287 */ /* 0x000fe4000d000000 */
[----:B------:R-:W-:Y:S01]  /*1480*/  UIMAD UR10, UR14, UR10, UR21 ;  /* 0x0000000a0e0a72a4 */ /* 0x000fe2000f8e0215 */
[----:B------:R-:W-:-:S02]  /*1490*/  @!UP0 UMOV UR8, UR11 ;  /* 0x0000000b00088c82 */ /* 0x000fc40008000000 */
[----:B------:R-:W-:Y:S02]  /*14a0*/  @!UP0 USHF.R.U32.HI UR8, URZ, UR9, UR8 ;  /* 0x00000009ff088299 */ /* 0x000fe40008011608 */
[----:B------:R-:W-:Y:S02]  /*14b0*/  UIADD3 UR9, UPT, UPT, -UR7, URZ, URZ ;  /* 0x000000ff07097290 */ /* 0x000fe4000fffe1ff */
[----:B------:R-:W-:Y:S02]  /*14c0*/  @!UP0 USEL UR8, UR5, UR8, !UP2 ;  /* 0x0000000805088287 */ /* 0x000fe4000d000000 */
[----:B------:R-:W-:Y:S02]  /*14d0*/  UIMAD UR9, UR19, UR9, UR4 ;  /* 0x00000009130972a4 */ /* 0x000fe4000f8e0204 */
[----:B------:R-:W-:Y:S02]  /*14e0*/  @!UP0 UIADD3 UR7, UPT, UPT, UR7, -UR8, URZ ;  /* 0x8000000807078290 */ /* 0x000fe4000fffe0ff */
[----:B------:R-:W-:-:S02]  /*14f0*/  @!UP0 UIMAD UR6, UR9, UR6, UR8 ;  /* 0x00000006090682a4 */ /* 0x000fc4000f8e0208 */
[----:B------:R-:W-:-:S04]  /*1500*/  @!UP0 UIMAD UR4, UR7, UR19, UR5 ;  /* 0x00000013070482a4 */ /* 0x000fc8000f8e0205 */
[----:B------:R-:W-:Y:S01]  /*1510*/  UIMAD UR21, UR4, UR14, UR10 ;  /* 0x0000000e041572a4 */ /* 0x000fe2000f8e020a */
[----:B------:R-:W-:Y:S02]  /*1520*/  @!UP0 UMOV UR5, UR6 ;  /* 0x0000000600058c82 */ /* 0x000fe40008000000 */
[----:B------:R-:W-:-:S12]  /*1530*/  UIMAD UR50, UR5, UR22, UR50 ;  /* 0x00000016053272a4 */ /* 0x000fd8000f8e0232 */
.L_x_18:
[----:B------:R-:W-:-:S09]  /*1540*/  UISETP.NE.AND UP0, UPT, UR24, 0x1, UPT ;  /* 0x000000011800788c */ /* 0x000fd2000bf05270 */
[----:B------:R-:W-:Y:S05]  /*1550*/  BRA.U UP0, `(.L_x_19) ;  /* 0x0000000100407547 */ /* 0x000fea000b800000 */
[----:B------:R-:W2:Y:S01]  /*1560*/  LDCU.128 UR8, c[0x0][0xb10] ;  /* 0x00016200ff0877ac */ /* 0x000ea20008000c00 */
[----:B------:R-:W3:Y:S01]  /*1570*/  LDCU UR12, c[0x0][0xb0c] ;  /* 0x00016180ff0c77ac */ /* 0x000ee20008000800 */
[----:B------:R-:W4:Y:S01]  /*1580*/  LDCU UR13, c[0x0][0xb20] ;  /* 0x00016400ff0d77ac */ /* 0x000f220008000800 */
[----:B--2---:R-:W-:Y:S02]  /*1590*/  UIMAD.WIDE.U32 UR4, UR50, UR8, URZ ;  /* 0x00000008320472a5 */ /* 0x004fe4000f8e00ff */
[----:B------:R-:W-:Y:S02]  /*15a0*/  UIMAD.WIDE.U32 UR6, UR21, UR11, URZ ;  /* 0x0000000b150672a5 */ /* 0x000fe4000f8e00ff */
[----:B---3--:R-:W-:Y:S02]  /*15b0*/  UISETP.NE.AND UP0, UPT, UR12, 0x1, UPT ;  /* 0x000000010c00788c */ /* 0x008fe4000bf05270 */
[----:B------:R-:W-:-:S03]  /*15c0*/  USHF.R.U32.HI UR5, URZ, UR9, UR5 ;  /* 0x00000009ff057299 */ /* 0x000fc60008011605 */
[----:B------:R-:W-:Y:S01]  /*15d0*/  UMOV UR4, UR7 ;  /* 0x0000000700047c82 */ /* 0x000fe20008000000 */
[----:B------:R-:W-:Y:S02]  /*15e0*/  USEL UR5, UR50, UR5, !UP0 ;  /* 0x0000000532057287 */ /* 0x000fe4000c000000 */
[----:B------:R-:W-:Y:S02]  /*15f0*/  UISETP.NE.AND UP0, UPT, UR10, 0x1, UPT ;  /* 0x000000010a00788c */ /* 0x000fe4000bf05270 */
[----:B----4-:R-:W-:-:S04]  /*1600*/  USHF.R.U32.HI UR4, URZ, UR13, UR4 ;  /* 0x0000000dff047299 */ /* 0x010fc80008011604 */
[----:B------:R-:W-:-:S04]  /*1610*/  USEL UR4, UR21, UR4, !UP0 ;  /* 0x0000000415047287 */ /* 0x000fc8000c000000 */
[----:B------:R-:W-:Y:S02]  /*1620*/  UIADD3 UR6, UPT, UPT, -UR4, UR5, URZ ;  /* 0x0000000504067290 */ /* 0x000fe4000fffe1ff */
[----:B------:R-:W-:Y:S02]  /*1630*/  UIADD3 UR4, UPT, UPT, UR4, -UR5, URZ ;  /* 0x8000000504047290 */ /* 0x000fe4000fffe0ff */
[----:B------:R-:W-:Y:S02]  /*1640*/  UIMAD UR21, UR6, UR10, UR21 ;  /* 0x0000000a061572a4 */ /* 0x000fe4000f8e0215 */
[----:B------:R-:W-:-:S12]  /*1650*/  UIMAD UR50, UR4, UR12, UR50 ;  /* 0x0000000c043272a4 */ /* 0x000fd8000f8e0232 */
.L_x_19:
[----:B------:R-:W-:Y:S05]  /*1660*/  BRA.U !UP6, `(.L_x_20) ;  /* 0x000000010e0c7547 */ /* 0x000fea000b800000 */
[----:B------:R-:W-:Y:S01]  /*1670*/  UCGABAR_WAIT ;  /* 0x0000000000007dc7 */ /* 0x000fe20008000000 */
[----:B------:R-:W-:Y:S01]  /*1680*/  CCTL.IVALL ;  /* 0x00000000ff00798f */ /* 0x000fe20002000000 */
[----:B------:R-:W-:Y:S05]  /*1690*/  BRA `(.L_x_21) ;  /* 0x0000000000047947 */ /* 0x000fea0003800000 */
.L_x_20:
[----:B------:R-:W-:Y:S06]  /*16a0*/  BAR.SYNC.DEFER_BLOCKING 0x0 ;  /* 0x0000000000007b1d */ /* 0x000fec0000010000 */
.L_x_21:
[----:B------:R-:W-:Y:S05]  /*16b0*/  BRA.U UP5, `(.L_x_22) ;  /* 0x0000001d05c47547 */ /* 0x000fea000b800000 */
[----:B------:R-:W2:Y:S01]  /*16c0*/  LDCU UR5, c[0x0][0x388] ;  /* 0x00007100ff0577ac */ /* 0x000ea20008000800 */
[----:B------:R-:W-:Y:S01]  /*16d0*/  PLOP3.LUT P1, PT, PT, PT, UP3, 0x80, 0x8 ;  /* 0x000000000008781c */ /* 0x000fe20003f2f038 */
[----:B------:R-:W-:Y:S01]  /*16e0*/  IMAD.MOV.U32 R2, RZ, RZ, RZ ;  /* 0x000000ffff027224 */ /* 0x000fe200078e00ff */
[----:B------:R-:W-:Y:S01]  /*16f0*/  ISETP.EQ.OR P2, PT, R3, RZ, P3 ;  /* 0x000000ff0300720c */ /* 0x000fe20001f42670 */
[----:B------:R-:W3:Y:S01]  /*1700*/  LDCU UR6, c[0x0][0x38c] ;  /* 0x00007180ff0677ac */ /* 0x000ee20008000800 */
[----:B------:R-:W-:Y:S01]  /*1710*/  PLOP3.LUT P1, PT, P1, PT, PT, 0x8, 0x80 ;  /* 0x000000000080781c */ /* 0x000fe20000f2e170 */
[----:B------:R-:W4:Y:S01]  /*1720*/  LDCU UR48, c[0x0][0x390] ;  /* 0x00007200ff3077ac */ /* 0x000f220008000800 */
[----:B------:R-:W-:Y:S01]  /*1730*/  UISETP.NE.AND UP1, UPT, UR18, URZ, UPT ;  /* 0x000000ff1200728c */ /* 0x000fe2000bf25270 */
[----:B------:R-:W1:Y:S01]  /*1740*/  LDCU UR47, c[0x0][0x370] ;  /* 0x00006e00ff2f77ac */ /* 0x000e620008000800 */
[----:B--2---:R-:W-:Y:S02]  /*1750*/  UIADD3 UR5, UPT, UPT, UR5, 0x3f, URZ ;  /* 0x0000003f05057890 */ /* 0x004fe4000fffe0ff */
[----:B------:R-:W-:-:S02]  /*1760*/  USEL UR33, UR49, 0x2, UP1 ;  /* 0x0000000231217887 */ /* 0x000fc40008800000 */
[----:B------:R-:W-:Y:S01]  /*1770*/  USHF.R.S32.HI UR4, URZ, 0x1f, UR5 ;  /* 0x0000001fff047899 */ /* 0x000fe20008011405 */
[----:B------:R-:W2:Y:S03]  /*1780*/  LDCU.64 UR36, c[0x0][0x348] ;  /* 0x00006900ff2477ac */ /* 0x000ea60008000a00 */
[----:B------:R-:W-:Y:S02]  /*1790*/  ULEA.HI UR4, UR4, UR5, URZ, 0x6 ;  /* 0x0000000504047291 */ /* 0x000fe4000f8f30ff */
[----:B------:R-:W-:Y:S02]  /*17a0*/  USHF.L.U32 UR5, UR20, 0x6, URZ ;  /* 0x0000000614057899 */ /* 0x000fe400080006ff */
[----:B------:R-:W-:Y:S02]  /*17b0*/  USHF.R.S32.HI UR4, URZ, 0x6, UR4 ;  /* 0x00000006ff047899 */ /* 0x000fe40008011404 */
[----:B-1----:R-:W-:-:S02]  /*17c0*/  ULOP3.LUT UR51, UR5, 0x40, URZ, 0xc0, !UPT ;  /* 0x0000004005337892 */ /* 0x002fc4000f8ec0ff */
[----:B---3--:R-:W-:Y:S02]  /*17d0*/  UIMAD UR4, UR4, UR6, URZ ;  /* 0x00000006040472a4 */ /* 0x008fe4000f8e02ff */
[----:B------:R-:W-:Y:S02]  /*17e0*/  USHF.L.U32 UR52, UR20, 0x7, URZ ;  /* 0x0000000714347899 */ /* 0x000fe400080006ff */
[----:B----4-:R-:W-:Y:S01]  /*17f0*/  UIMAD UR48, UR4, UR48, URZ ;  /* 0x00000030043072a4 */ /* 0x010fe2000f8e02ff */
[----:B------:R-:W1:Y:S03]  /*1800*/  LDCU UR46, c[0x0][0x374] ;  /* 0x00006e80ff2e77ac */ /* 0x000e660008000800 */
[----:B------:R-:W-:Y:S02]  /*1810*/  UISETP.NE.AND UP2, UPT, UR48, URZ, UPT ;  /* 0x000000ff3000728c */ /* 0x000fe4000bf45270 */
[----:B------:R-:W-:Y:S01]  /*1820*/  UISETP.LT.U32.AND UP0, UPT, UR48, 0x10, UPT ;  /* 0x000000103000788c */ /* 0x000fe2000bf01070 */
[----:B------:R-:W-:Y:S01]  /*1830*/  UMOV UR23, 0x1 ;  /* 0x0000000100177882 */ /* 0x000fe20000000000 */
[----:B------:R-:W-:-:S02]  /*1840*/  UMOV UR26, URZ ;  /* 0x000000ff001a7c82 */ /* 0x000fc40008000000 */
[----:B------:R-:W-:Y:S01]  /*1850*/  USEL UR4, UR48, 0x10, UP0 ;  /* 0x0000001030047887 */ /* 0x000fe20008000000 */
[----:B------:R-:W-:Y:S01]  /*1860*/  UMOV UR27, URZ ;  /* 0x000000ff001b7c82 */ /* 0x000fe20008000000 */
[----:B------:R-:W-:Y:S02]  /*1870*/  UMOV UR34, URZ ;  /* 0x000000ff00227c82 */ /* 0x000fe40008000000 */
[----:B------:R-:W-:Y:S02]  /*1880*/  UIADD3 UR5, UPT, UPT, UR4, -0x1, URZ ;  /* 0xffffffff04057890 */ /* 0x000fe4000fffe0ff */
[----:B------:R-:W-:Y:S02]  /*1890*/  @!UP2 UIADD3 UR5, UPT, UPT, UR4, URZ, URZ ;  /* 0x000000ff0405a290 */ /* 0x000fe4000fffe0ff */
[----:B------:R-:W-:Y:S02]  /*18a0*/  UIADD3 UR45, UPT, UPT, UR48, -UR4, URZ ;  /* 0x80000004302d7290 */ /* 0x000fe4000fffe0ff */
[----:B-12---:R-:W-:-:S12]  /*18b0*/  UIADD3 UR49, UPT, UPT, UR5, 0x1, URZ ;  /* 0x0000000105317890 */ /* 0x006fd8000fffe0ff */
.L_x_40:
[----:B------:R-:W1:Y:S01]  /*18c0*/  S2UR UR25, SR_CgaCtaId ;  /* 0x00000000001979c3 */ /* 0x000e620000008800 */
[----:B------:R-:W-:Y:S01]  /*18d0*/  UMOV UR4, 0x400 ;  /* 0x0000040000047882 */ /* 0x000fe20000000000 */
[----:B------:R-:W-:Y:S01]  /*18e0*/  MOV R0, UR23 ;  /* 0x0000001700007c02 */ /* 0x000fe20008000f00 */
[----:B------:R-:W-:Y:S02]  /*18f0*/  UISETP.NE.AND UP0, UPT, UR48, URZ, UPT ;  /* 0x000000ff3000728c */ /* 0x000fe4000bf05270 */
[----:B------:R-:W-:Y:S01]  /*1900*/  ULEA UR19, UR21, UR51, 0x7 ;  /* 0x0000003315137291 */ /* 0x000fe2000f8e38ff */
[----:B------:R-:W-:Y:S01]  /*1910*/  SHF.L.U32 R0, R0, 0x1f, RZ ;  /* 0x0000001f00007819 */ /* 0x000fe200000006ff */
[----:B------:R-:W-:Y:S01]  /*1920*/  UMOV UR24, URZ ;  /* 0x000000ff00187c82 */ /* 0x000fe20008000000 */
[----:B------:R-:W-:Y:S01]  /*1930*/  UMOV UR21, URZ ;  /* 0x000000ff00157c82 */ /* 0x000fe20008000000 */
[----:B------:R-:W-:Y:S01]  /*1940*/  UMOV UR20, URZ ;  /* 0x000000ff00147c82 */ /* 0x000fe20008000000 */
[----:B-1----:R-:W-:-:S04]  /*1950*/  ULEA UR25, UR25, UR4, 0x18 ;  /* 0x0000000419197291 */ /* 0x002fc8000f8ec0ff */
[----:B------:R-:W-:-:S09]  /*1960*/  ULEA UR4, UR26, UR25, 0x3 ;  /* 0x000000191a047291 */ /* 0x000fd2000f8e18ff */
[----:B------:R1:W2:Y:S01]  /*1970*/  SYNCS.PHASECHK.TRANS64.TRYWAIT P0, [UR4+0x80], R0 ;  /* 0x00008000ff0075a7 */ /* 0x0002a20008001104 */
[----:B------:R-:W-:-:S04]  /*1980*/  ULEA.HI UR4, UR50, UR50, URZ, 0x1 ;  /* 0x0000003232047291 */ /* 0x000fc8000f8f08ff */
[----:B------:R-:W-:-:S04]  /*1990*/  USHF.L.U32 UR4, UR4, 0x7, URZ ;  /* 0x0000000704047899 */ /* 0x000fc800080006ff */
[----:B------:R-:W-:-:S04]  /*19a0*/  ULOP3.LUT UR4, UR4, 0xffffff00, URZ, 0xc0, !UPT ;  /* 0xffffff0004047892 */ /* 0x000fc8000f8ec0ff */
[----:B------:R-:W-:Y:S01]  /*19b0*/  ULOP3.LUT UR35, UR4, 0x80, UR52, 0xf8, !UPT ;  /* 0x0000008004237892 */ /* 0x000fe2000f8ef834 */
[----:B------:R-:W-:Y:S11]  /*19c0*/  BRA.U !UP0, `(.L_x_23) ;  /* 0x0000000508607547 */ /* 0x000ff6000b800000 */
[----:B------:R-:W3:Y:S01]  /*19d0*/  LDCU.128 UR8, c[0x0][0x480] ;  /* 0x00009000ff0877ac */ /* 0x000ee20008000c00 */
[----:B------:R-:W4:Y:S01]  /*19e0*/  LDCU.64 UR12, c[0x0][0x490] ;  /* 0x00009200ff0c77ac */ /* 0x000f220008000a00 */
[----:B------:R-:W1:Y:S01]  /*19f0*/  LDCU.64 UR20, c[0x0][0x4b0] ;  /* 0x00009600ff1477ac */ /* 0x000e620008000a00 */
[----:B------:R-:W1:Y:S01]  /*1a00*/  LDCU.64 UR16, c[0x0][0x4d0] ;  /* 0x00009a00ff1077ac */ /* 0x000e620008000a00 */
[----:B------:R-:W1:Y:S01]  /*1a10*/  LDCU UR43, c[0x0][0x390] ;  /* 0x00007200ff2b77ac */ /* 0x000e620008000800 */
[----:B---3--:R-:W-:Y:S02]  /*1a20*/  UIMAD.WIDE.U32 UR4, UR35, UR9, URZ ;  /* 0x00000009230472a5 */ /* 0x008fe4000f8e00ff */
[----:B------:R-:W-:Y:S01]  /*1a30*/  UISETP.NE.AND UP0, UPT, UR8, 0x1, UPT ;  /* 0x000000010800788c */ /* 0x000fe2000bf05270 */
[----:B------:R-:W3:Y:S04]  /*1a40*/  LDCU UR44, c[0x0][0x38c] ;  /* 0x00007180ff2c77ac */ /* 0x000ee80008000800 */
[----:B------:R-:W-:Y:S01]  /*1a50*/  UMOV UR4, UR5 ;  /* 0x0000000500047c82 */ /* 0x000fe20008000000 */
[----:B------:R-:W1:Y:S01]  /*1a60*/  LDCU.64 UR14, c[0x0][0x4b8] ;  /* 0x00009700ff0e77ac */ /* 0x000e620008000a00 */
[----:B------:R-:W-:-:S02]  /*1a70*/  USHF.R.U32.HI UR6, URZ, UR10, UR4 ;  /* 0x0000000aff067299 */ /* 0x000fc40008011604 */
[----:B------:R-:W-:Y:S02]  /*1a80*/  UIADD3 UR34, UPT, UPT, UR49, UR27, URZ ;  /* 0x0000001b31227290 */ /* 0x000fe4000fffe0ff */
[----:B------:R-:W-:Y:S02]  /*1a90*/  USEL UR6, UR35, UR6, !UP0 ;  /* 0x0000000623067287 */ /* 0x000fe4000c000000 */
[----:B------:R-:W-:Y:S02]  /*1aa0*/  UISETP.NE.AND UP0, UPT, UR11, 0x1, UPT ;  /* 0x000000010b00788c */ /* 0x000fe4000bf05270 */
[----:B----4-:R-:W-:Y:S02]  /*1ab0*/  UIMAD.WIDE.U32 UR4, UR6, UR12, URZ ;  /* 0x0000000c060472a5 */ /* 0x010fe4000f8e00ff */
[----:B------:R-:W-:Y:S01]  /*1ac0*/  UIADD3 UR7, UPT, UPT, -UR6, URZ, URZ ;  /* 0x000000ff06077290 */ /* 0x000fe2000fffe1ff */
[----:B------:R-:W-:-:S03]  /*1ad0*/  UMOV UR24, URZ ;  /* 0x000000ff00187c82 */ /* 0x000fc60008000000 */
[----:B------:R-:W-:Y:S01]  /*1ae0*/  UIMAD UR7, UR8, UR7, UR35 ;  /* 0x00000007080772a4 */ /* 0x000fe2000f8e0223 */
[----:B------:R-:W-:Y:S02]  /*1af0*/  UMOV UR4, UR5 ;  /* 0x0000000500047c82 */ /* 0x000fe40008000000 */
[----:B------:R-:W-:Y:S02]  /*1b00*/  USHF.R.U32.HI UR13, URZ, UR13, UR4 ;  /* 0x0000000dff0d7299 */ /* 0x000fe40008011604 */
[----:B------:R-:W4:Y:S02]  /*1b10*/  LDCU.64 UR4, c[0x0][0x4d8] ;  /* 0x00009b00ff0477ac */ /* 0x000f240008000a00 */
[----:B------:R-:W-:-:S04]  /*1b20*/  USEL UR13, UR6, UR13, !UP0 ;  /* 0x0000000d060d7287 */ /* 0x000fc8000c000000 */
[----:B------:R-:W-:-:S04]  /*1b30*/  UIADD3 UR12, UPT, UPT, -UR13, URZ, URZ ;  /* 0x000000ff0d0c7290 */ /* 0x000fc8000fffe1ff */
[----:B------:R-:W-:Y:S02]  /*1b40*/  UIMAD UR12, UR11, UR12, UR6 ;  /* 0x0000000c0b0c72a4 */ /* 0x000fe4000f8e0206 */
[----:B-1----:R-:W-:Y:S02]  /*1b50*/  UIMAD UR11, UR7, UR20, UR16 ;  /* 0x00000014070b72a4 */ /* 0x002fe4000f8e0210 */
[----:B------:R-:W-:Y:S01]  /*1b60*/  UIMAD UR12, UR12, UR21, UR17 ;  /* 0x000000150c0c72a4 */ /* 0x000fe2000f8e0211 */
[----:B------:R-:W-:Y:S01]  /*1b70*/  UMOV UR6, UR26 ;  /* 0x0000001a00067c82 */ /* 0x000fe20008000000 */
[----:B------:R-:W-:Y:S01]  /*1b80*/  UMOV UR20, URZ ;  /* 0x000000ff00147c82 */ /* 0x000fe20008000000 */
[----:B---3--:R-:W-:-:S09]  /*1b90*/  UMOV UR21, URZ ;  /* 0x000000ff00157c82 */ /* 0x008fd20008000000 */
.L_x_29:
[----:B------:R-:W-:Y:S01]  /*1ba0*/  @!P3 MOV R3, 0x6000 ;  /* 0x000060000003b802 */ /* 0x000fe20000000f00 */
[----:B------:R-:W-:Y:S01]  /*1bb0*/  ULEA UR9, UR6, UR25, 0x3 ;  /* 0x0000001906097291 */ /* 0x000fe2000f8e18ff */
[----:B-12---:R-:W-:Y:S11]  /*1bc0*/  @P0 BRA `(.L_x_24) ;  /* 0x0000000000100947 */ /* 0x006ff60003800000 */
[----:B------:R-:W-:Y:S04]  /*1bd0*/  MOV R0, UR23 ;  /* 0x0000001700007c02 */ /* 0x000fe80008000f00 */
[----:B------:R-:W-:Y:S04]  /*1be0*/  SHF.L.U32 R5, R0, 0x1f, RZ ;  /* 0x0000001f00057819 */ /* 0x000fe800000006ff */
[----:B------:R-:W1:Y:S02]  /*1bf0*/  SYNCS.PHASECHK.TRANS64.TRYWAIT P0, [UR9+0x80], R5 ;  /* 0x00008005ff0075a7 */ /* 0x000e640008001109 */
[----:B-1----:R-:W-:Y:S05]  /*1c00*/  @!P0 BRA `(.L_x_25) ;  /* 0x0000007c003c8947 */ /* 0x002fea0003800000 */
.L_x_24:
[----:B------:R2:W-:Y:S01]  /*1c10*/  @!P3 SYNCS.ARRIVE.TRANS64 RZ, [UR9], R3 ;  /* 0x00000003ffffb9a7 */ /* 0x0005e20008000009 */
[----:B------:R-:W-:Y:S04]  /*1c20*/  ULOP3.LUT UR7, UR33, 0x2, URZ, 0xfc, !UPT ;  /* 0x0000000221077892 */ /* 0x000fe8000f8efcff */
[----:B------:R-:W-:Y:S09]  /*1c30*/  UISETP.NE.AND UP0, UPT, UR7, 0x2, UPT ;  /* 0x000000020700788c */ /* 0x000ff2000bf05270 */
[----:B------:R-:W-:Y:S05]  /*1c40*/  BRA.U UP0, `(.L_x_26) ;  /* 0x0000000100047547 */ /* 0x000fea000b800000 */
[----:B----4-:R-:W-:Y:S05]  /*1c50*/  BPT.TRAP 0x1 ;  /* 0x000000040000795c */ /* 0x010fea0000300000 */
.L_x_26:
[----:B------:R-:W-:Y:S04]  /*1c60*/  BSSY.RECONVERGENT B0, `(.L_x_27) ;  /* 0x0000003000007945 */ /* 0x000fe80003800200 */
[----:B------:R-:W-:Y:S05]  /*1c70*/  @P2 BRA `(.L_x_28) ;  /* 0x0000000000042947 */ /* 0x000fea0003800000 */
[----:B----4-:R-:W-:Y:S05]  /*1c80*/  BPT.TRAP 0x1 ;  /* 0x000000040000795c */ /* 0x010fea0000300000 */
.L_x_28:
[----:B----4-:R-:W-:Y:S05]  /*1c90*/  BSYNC.RECONVERGENT B0 ;  /* 0x0000000000007941 */ /* 0x010fea0003800200 */
.L_x_27:
[----:B------:R-:W-:Y:S02]  /*1ca0*/  UIADD3 UR7, UPT, UPT, UR6, 0x1, URZ ;  /* 0x0000000106077890 */ /* 0x000fe4000fffe0ff */
[----:B------:R-:W-:Y:S02]  /*1cb0*/  ULEA UR16, UR6, UR25, 0xc ;  /* 0x0000001906107291 */ /* 0x000fe4000f8e60ff */
[----:B------:R-:W-:Y:S02]  /*1cc0*/  UISETP.NE.AND UP0, UPT, UR7, 0x10, UPT ;  /* 0x000000100700788c */ /* 0x000fe4000bf05270 */
[----:B------:R-:W-:Y:S02]  /*1cd0*/  UIADD3 UR30, UP1, UPT, UR36, 0x80, URZ ;  /* 0x00000080241e7890 */ /* 0x000fe4000ff3e0ff */
[----:B------:R-:W-:Y:S02]  /*1ce0*/  USEL UR8, URZ, 0x1, UP0 ;  /* 0x00000001ff087887 */ /* 0x000fe40008000000 */
[----:B------:R-:W-:Y:S02]  /*1cf0*/  USEL UR26, UR7, URZ, UP0 ;  /* 0x000000ff071a7287 */ /* 0x000fe40008000000 */
[----:B------:R-:W-:Y:S02]  /*1d00*/  ULOP3.LUT UR23, UR23, UR8, URZ, 0x3c, !UPT ;  /* 0x0000000817177292 */ /* 0x000fe4000f8e3cff */
[----:B------:R-:W-:Y:S02]  /*1d10*/  ULEA UR7, UR26, UR25, 0x3 ;  /* 0x000000191a077291 */ /* 0x000fe4000f8e18ff */
[----:B------:R-:W-:Y:S02]  /*1d20*/  ULEA UR8, UR6, UR25, 0xd ;  /* 0x0000001906087291 */ /* 0x000fe4000f8e68ff */
[----:B------:R-:W-:Y:S01]  /*1d30*/  ULOP3.LUT UR9, UR9, 0xfefffff8, URZ, 0xc0, !UPT ;  /* 0xfefffff809097892 */ /* 0x000fe2000f8ec0ff */
[----:B-1----:R-:W-:Y:S01]  /*1d40*/  MOV R0, UR23 ;  /* 0x0000001700007c02 */ /* 0x002fe20008000f00 */
[----:B------:R-:W-:Y:S02]  /*1d50*/  USHF.L.U32 UR10, UR24, 0x6, URZ ;  /* 0x00000006180a7899 */ /* 0x000fe400080006ff */
[----:B------:R-:W-:Y:S01]  /*1d60*/  UIADD3.X UR31, UPT, UPT, URZ, UR37, URZ, UP1, !UPT ;  /* 0x00000025ff1f7290 */ /* 0x000fe20008ffe4ff */
[----:B--2---:R-:W-:Y:S01]  /*1d70*/  SHF.L.U32 R3, R0, 0x1f, RZ ;  /* 0x0000001f00037819 */ /* 0x004fe200000006ff */
[----:B------:R-:W-:Y:S02]  /*1d80*/  UIADD3 UR8, UPT, UPT, UR8, 0x8400, URZ ;  /* 0x0000840008087890 */ /* 0x000fe4000fffe0ff */
[----:B------:R-:W-:Y:S01]  /*1d90*/  UIADD3 UR28, UP0, UPT, UR36, 0x180, URZ ;  /* 0x00000180241c7890 */ /* 0x000fe2000ff1e0ff */
[----:B------:R3:W1:Y:S01]  /*1da0*/  SYNCS.PHASECHK.TRANS64.TRYWAIT P0, [UR7+0x80], R3 ;  /* 0x00008003ff0075a7 */ /* 0x0006620008001107 */
[----:B------:R-:W-:Y:S02]  /*1db0*/  UIMAD UR7, UR20, UR14, UR4 ;  /* 0x0000000e140772a4 */ /* 0x000fe4000f8e0204 */
[----:B------:R-:W-:Y:S02]  /*1dc0*/  UIMAD UR6, UR21, UR15, UR5 ;  /* 0x0000000f150672a4 */ /* 0x000fe4000f8e0205 */
[----:B------:R-:W-:Y:S02]  /*1dd0*/  UIADD3.X UR29, UPT, UPT, URZ, UR37, URZ, UP0, !UPT ;  /* 0x00000025ff1d7290 */ /* 0x000fe400087fe4ff */
[----:B------:R-:W-:Y:S02]  /*1de0*/  UPRMT UR6, UR7, 0x40, UR6 ;  /* 0x0000004007067896 */ /* 0x000fe40008000006 */
[----:B------:R-:W-:Y:S02]  /*1df0*/  UIADD3 UR16, UPT, UPT, UR16, 0x28400, URZ ;  /* 0x0002840010107890 */ /* 0x000fe4000fffe0ff */
[----:B------:R-:W-:Y:S02]  /*1e00*/  UPRMT UR6, UR6, 0x5410, URZ ;  /* 0x0000541006067896 */ /* 0x000fe400080000ff */
[----:B------:R-:W-:Y:S02]  /*1e10*/  UIADD3 UR32, UPT, UPT, UR20, 0x1, URZ ;  /* 0x0000000114207890 */ /* 0x000fe4000fffe0ff */
[----:B------:R-:W-:Y:S02]  /*1e20*/  UIADD3 UR22, UPT, UPT, UR21, 0x1, URZ ;  /* 0x0000000115167890 */ /* 0x000fe4000fffe0ff */
[----:B------:R-:W-:Y:S02]  /*1e30*/  UISETP.NE.AND UP2, UPT, UR32, UR44, UPT ;  /* 0x0000002c2000728c */ /* 0x000fe4000bf45270 */
[----:B------:R-:W-:Y:S02]  /*1e40*/  UIADD3 UR27, UPT, UPT, UR27, 0x1, URZ ;  /* 0x000000011b1b7890 */ /* 0x000fe4000fffe0ff */
[----:B------:R-:W-:Y:S01]  /*1e50*/  UIADD3 UR7, UPT, UPT, UR24, 0x1, URZ ;  /* 0x0000000118077890 */ /* 0x000fe2000fffe0ff */
[----:B------:R-:W-:Y:S01]  /*1e60*/  UMOV UR40, 0x0 ;  /* 0x0000000000287882 */ /* 0x000fe20000000000 */
[----:B------:R-:W-:Y:S01]  /*1e70*/  UMOV UR41, 0x10000000 ;  /* 0x1000000000297882 */ /* 0x000fe20000000000 */
[----:B------:R-:W-:Y:S01]  /*1e80*/  UMOV UR17, UR9 ;  /* 0x0000000900117c82 */ /* 0x000fe20008000000 */
[----:B------:R2:W-:Y:S01]  /*1e90*/  UTMALDG.4D.IM2COL.2CTA [UR8], [UR30], UR6, desc[UR40] ;  /* 0x000028081e0073b4 */ /* 0x0005e20008259006 */
[----:B------:R-:W-:Y:S02]  /*1ea0*/  UMOV UR18, UR10 ;  /* 0x0000000a00127c82 */ /* 0x000fe40008000000 */
[----:B------:R-:W-:Y:S04]  /*1eb0*/  @UP2 UIADD3 UR22, UPT, UPT, UR21, URZ, URZ ;  /* 0x000000ff15162290 */ /* 0x000fe8000fffe0ff */
[----:B------:R-:W-:Y:S01]  /*1ec0*/  UISETP.NE.AND UP0, UPT, UR22, UR43, UPT ;  /* 0x0000002b1600728c */ /* 0x000fe2000bf05270 */
[----:B------:R4:W-:Y:S10]  /*1ed0*/  UTMALDG.4D.2CTA [UR16], [UR28], desc[UR40] ;  /* 0x000028101c0075b4 */ /* 0x0009f40008219000 */
[----:B------:R-:W-:Y:S07]  /*1ee0*/  @UP0 UIADD3 UR7, UPT, UPT, UR24, URZ, URZ ;  /* 0x000000ff18070290 */ /* 0x000fee000fffe0ff */
[----:B------:R-:W-:Y:S01]  /*1ef0*/  UMOV UR24, UR7 ;  /* 0x0000000700187c82 */ /* 0x000fe20008000000 */
[----:B--2---:R-:W-:Y:S01]  /*1f00*/  UMOV UR6, UR26 ;  /* 0x0000001a00067c82 */ /* 0x004fe20008000000 */
[----:B----4-:R-:W-:Y:S02]  /*1f10*/  USEL UR21, UR22, URZ, UP0 ;  /* 0x000000ff16157287 */ /* 0x010fe40008000000 */
[----:B------:R-:W-:Y:S02]  /*1f20*/  UISETP.NE.AND UP0, UPT, UR27, UR34, UPT ;  /* 0x000000221b00728c */ /* 0x000fe4000bf05270 */
[----:B------:R-:W-:Y:S07]  /*1f30*/  USEL UR20, UR32, URZ, UP2 ;  /* 0x000000ff20147287 */ /* 0x000fee0009000000 */
[----:B---3--:R-:W-:Y:S05]  /*1f40*/  BRA.U UP0, `(.L_x_29) ;  /* 0xfffffffd00147547 */ /* 0x008fea000b83ffff */
.L_x_23:
[----:B------:R-:W-:Y:S01]  /*1f50*/  ULEA UR4, UR26, UR25, 0x3 ;  /* 0x000000191a047291 */ /* 0x000fe2000f8e18ff */
[----:B-1----:R-:W-:Y:S01]  /*1f60*/  MOV R0, UR23 ;  /* 0x0000001700007c02 */ /* 0x002fe20008000f00 */
[----:B------:R-:W-:Y:S01]  /*1f70*/  @!P1 SYNCS.ARRIVE.TRANS64.A1T0 RZ, [UR25+0x128], RZ ;  /* 0x000128ffffff99a7 */ /* 0x000fe20008100019 */
[----:B------:R-:W-:Y:S02]  /*1f80*/  UISETP.GE.AND UP0, UPT, UR45, 0x1, UPT ;  /* 0x000000012d00788c */ /* 0x000fe4000bf06270 */
[----:B------:R-:W-:-:S04]  /*1f90*/  SHF.L.U32 R0, R0, 0x1f, RZ ;  /* 0x0000001f00007819 */ /* 0x000fc800000006ff */
[----:B--2---:R1:W2:Y:S03]  /*1fa0*/  SYNCS.PHASECHK.TRANS64.TRYWAIT P0, [UR4+0x80], R0 ;  /* 0x00008000ff0075a7 */ /* 0x0042a60008001104 */
[----:B------:R-:W-:Y:S05]  /*1fb0*/  BRA.U !UP0, `(.L_x_30) ;  /* 0x00000005085c7547 */ /* 0x000fea000b800000 */
        /* <DEDUP_REMOVED lines=16> */
[----:B------:R-:W-:-:S03]  /*20c0*/  UMOV UR32, UR45 ;  /* 0x0000002d00207c82 */ /* 0x000fc60008000000 */
        /* <DEDUP_REMOVED lines=9> */
[----:B---3--:R-:W-:-:S11]  /*2160*/  UMOV UR6, UR26 ;  /* 0x0000001a00067c82 */ /* 0x008fd60008000000 */
.L_x_36:
[----:B------:R-:W-:Y:S01]  /*2170*/  @!P3 MOV R3, 0x6000 ;  /* 0x000060000003b802 */ /* 0x000fe20000000f00 */
[----:B------:R-:W-:Y:S01]  /*2180*/  ULEA UR9, UR6, UR25, 0x3 ;  /* 0x0000001906097291 */ /* 0x000fe2000f8e18ff */
[----:B-12---:R-:W-:Y:S11]  /*2190*/  @P0 BRA `(.L_x_31) ;  /* 0x0000000000100947 */ /* 0x006ff60003800000 */
[----:B------:R-:W-:Y:S04]  /*21a0*/  MOV R0, UR23 ;  /* 0x0000001700007c02 */ /* 0x000fe80008000f00 */
[----:B------:R-:W-:Y:S04]  /*21b0*/  SHF.L.U32 R5, R0, 0x1f, RZ ;  /* 0x0000001f00057819 */ /* 0x000fe800000006ff */
[----:B------:R-:W1:Y:S02]  /*21c0*/  SYNCS.PHASECHK.TRANS64.TRYWAIT P0, [UR9+0x80], R5 ;  /* 0x00008005ff0075a7 */ /* 0x000e640008001109 */
[----:B-1----:R-:W-:Y:S05]  /*21d0*/  @!P0 BRA `(.L_x_32) ;  /* 0x0000007400e08947 */ /* 0x002fea0003800000 */
.L_x_31:
[----:B------:R2:W-:Y:S01]  /*21e0*/  @!P3 SYNCS.ARRIVE.TRANS64 RZ, [UR9], R3 ;  /* 0x00000003ffffb9a7 */ /* 0x0005e20008000009 */
[----:B------:R-:W-:Y:S04]  /*21f0*/  ULOP3.LUT UR7, UR33, 0x2, URZ, 0xfc, !UPT ;  /* 0x0000000221077892 */ /* 0x000fe8000f8efcff */
[----:B------:R-:W-:Y:S09]  /*2200*/  UISETP.NE.AND UP0, UPT, UR7, 0x2, UPT ;  /* 0x000000020700788c */ /* 0x000ff2000bf05270 */
[----:B------:R-:W-:Y:S05]  /*2210*/  BRA.U UP0, `(.L_x_33) ;  /* 0x0000000100047547 */ /* 0x000fea000b800000 */
[----:B----4-:R-:W-:Y:S05]  /*2220*/  BPT.TRAP 0x1 ;  /* 0x000000040000795c */ /* 0x010fea0000300000 */
.L_x_33:
[----:B------:R-:W-:Y:S04]  /*2230*/  BSSY.RECONVERGENT B0, `(.L_x_34) ;  /* 0x0000003000007945 */ /* 0x000fe80003800200 */
[----:B------:R-:W-:Y:S05]  /*2240*/  @P2 BRA `(.L_x_35) ;  /* 0x0000000000042947 */ /* 0x000fea0003800000 */
[----:B----4-:R-:W-:Y:S05]  /*2250*/  BPT.TRAP 0x1 ;  /* 0x000000040000795c */ /* 0x010fea0000300000 */
.L_x_35:
[----:B----4-:R-:W-:Y:S05]  /*2260*/  BSYNC.RECONVERGENT B0 ;  /* 0x0000000000007941 */ /* 0x010fea0003800200 */
.L_x_34:
        /* <DEDUP_REMOVED lines=26> */
[----:B------:R-:W-:Y:S01]  /*2410*/  UIADD3 UR7, UPT, UPT, UR24, 0x1, URZ ;  /* 0x0000000118077890 */ /* 0x000fe2000fffe0ff */
[----:B------:R-:W-:Y:S01]  /*2420*/  UMOV UR40, 0x0 ;  /* 0x0000000000287882 */ /* 0x000fe20000000000 */
[----:B------:R-:W-:Y:S01]  /*2430*/  UMOV UR41, 0x10000000 ;  /* 0x1000000000297882 */ /* 0x000fe20000000000 */
[----:B------:R-:W-:Y:S01]  /*2440*/  UMOV UR17, UR9 ;  /* 0x0000000900117c82 */ /* 0x000fe20008000000 */
[----:B------:R2:W-:Y:S01]  /*2450*/  UTMALDG.4D.IM2COL.2CTA [UR8], [UR30], UR6, desc[UR40] ;  /* 0x000028081e0073b4 */ /* 0x0005e20008259006 */
[----:B------:R-:W-:Y:S04]  /*2460*/  UMOV UR18, UR10 ;  /* 0x0000000a00127c82 */ /* 0x000fe80008000000 */
[----:B------:R-:W-:Y:S04]  /*2470*/  @UP2 UIADD3 UR22, UPT, UPT, UR21, URZ, URZ ;  /* 0x000000ff15162290 */ /* 0x000fe8000fffe0ff */
[----:B------:R-:W-:Y:S01]  /*2480*/  UISETP.NE.AND UP0, UPT, UR22, UR43, UPT ;  /* 0x0000002b1600728c */ /* 0x000fe2000bf05270 */
[----:B------:R4:W-:Y:S10]  /*2490*/  UTMALDG.4D.2CTA [UR16], [UR28], desc[UR40] ;  /* 0x000028101c0075b4 */ /* 0x0009f40008219000 */
[----:B------:R-:W-:Y:S07]  /*24a0*/  @UP0 UIADD3 UR7, UPT, UPT, UR24, URZ, URZ ;  /* 0x000000ff18070290 */ /* 0x000fee000fffe0ff */
[----:B------:R-:W-:Y:S01]  /*24b0*/  UMOV UR24, UR7 ;  /* 0x0000000700187c82 */ /* 0x000fe20008000000 */
[----:B--2---:R-:W-:Y:S02]  /*24c0*/  UIADD3 UR6, UPT, UPT, UR32, -0x1, URZ ;  /* 0xffffffff20067890 */ /* 0x004fe4000fffe0ff */
[----:B----4-:R-:W-:Y:S02]  /*24d0*/  USEL UR21, UR22, URZ, UP0 ;  /* 0x000000ff16157287 */ /* 0x010fe40008000000 */
[----:B------:R-:W-:Y:S02]  /*24e0*/  UISETP.GT.U32.AND UP0, UPT, UR32, 0x1, UPT ;  /* 0x000000012000788c */ /* 0x000fe4000bf04070 */
[----:B------:R-:W-:Y:S01]  /*24f0*/  USEL UR20, UR27, URZ, UP2 ;  /* 0x000000ff1b147287 */ /* 0x000fe20009000000 */
[----:B------:R-:W-:Y:S01]  /*2500*/  UMOV UR32, UR6 ;  /* 0x0000000600207c82 */ /* 0x000fe20008000000 */
[----:B------:R-:W-:Y:S05]  /*2510*/  UMOV UR6, UR26 ;  /* 0x0000001a00067c82 */ /* 0x000fea0008000000 */
[----:B---3--:R-:W-:Y:S05]  /*2520*/  BRA.U UP0, `(.L_x_36) ;  /* 0xfffffffd00107547 */ /* 0x008fea000b83ffff */
.L_x_30:
[----:B------:R-:W-:Y:S01]  /*2530*/  SHF.L.U32 R3, R2, 0x1f, RZ ;  /* 0x0000001f02037819 */ /* 0x000fe200000006ff */
[----:B------:R-:W-:-:S03]  /*2540*/  NOP ;  /* 0x0000000000007918 */ /* 0x000fc60000000000 */
[----:B-12---:R-:W1:Y:S02]  /*2550*/  SYNCS.PHASECHK.TRANS64.TRYWAIT P0, [UR25+0x130], R3 ;  /* 0x00013003ff0075a7 */ /* 0x006e640008001119 */
[----:B-1----:R-:W-:Y:S05]  /*2560*/  @!P0 BRA `(.L_x_37) ;  /* 0x0000007400148947 */ /* 0x002fea0003800000 */
.L_x_133:
[----:B------:R-:W2:Y:S01]  /*2570*/  LDS.128 R4, [UR25+0x170] ;  /* 0x00017019ff047984 */ /* 0x000ea20008000c00 */
[----:B------:R-:W-:Y:S02]  /*2580*/  UIADD3 UR4, UPT, UPT, UR25, 0x138, URZ ;  /* 0x0000013819047890 */ /* 0x000fe4000fffe0ff */
[----:B------:R-:W-:Y:S01]  /*2590*/  UISETP.GE.AND UP0, UPT, UR39, 0x1, UPT ;  /* 0x000000012700788c */ /* 0x000fe2000bf06270 */
[----:B------:R-:W-:Y:S01]  /*25a0*/  @!PT LDS RZ, [RZ] ;  /* 0x00000000fffff984 */ /* 0x000fe20000000800 */
[----:B------:R-:W-:Y:S01]  /*25b0*/  @!PT LDS RZ, [RZ] ;  /* 0x00000000fffff984 */ /* 0x000fe20000000800 */
[----:B------:R-:W-:Y:S01]  /*25c0*/  @!PT LDS RZ, [RZ] ;  /* 0x00000000fffff984 */ /* 0x000fe20000000800 */
[----:B------:R-:W-:Y:S01]  /*25d0*/  @!PT LDS RZ, [RZ] ;  /* 0x00000000fffff984 */ /* 0x000fe20000000800 */
[----:B------:R3:W-:Y:S06]  /*25e0*/  MEMBAR.ALL.CTA ;  /* 0x0000000000007992 */ /* 0x0007ec0000008000 */
[----:B---3--:R-:W3:Y:S01]  /*25f0*/  FENCE.VIEW.ASYNC.S ;  /* 0x00000000000073c6 */ /* 0x008ee20000000000 */
[----:B------:R-:W-:-:S09]  /*2600*/  UPRMT UR4, URZ, 0x654, UR4 ;  /* 0x00000654ff047896 */ /* 0x000fd20008000004 */
[----:B---3--:R-:W-:Y:S01]  /*2610*/  SYNCS.ARRIVE.TRANS64.RED.A1T0 RZ, [UR4], RZ ;  /* 0x000000ffffff79a7 */ /* 0x008fe20008100404 */
[----:B--2---:R-:W-:-:S13]  /*2620*/  LOP3.LUT P0, RZ, R6, 0x1, RZ, 0xc0, !PT ;  /* 0x0000000106ff7812 */ /* 0x004fda000780c0ff */
[----:B------:R-:W-:Y:S01]  /*2630*/  VOTEU.ANY UP1, P0 ;  /* 0x0000000000ff7886 */ /* 0x000fe20000020100 */
[----:B------:R-:W-:-:S13]  /*2640*/  PLOP3.LUT P0, PT, PT, PT, UP1, 0x80, 0x8 ;  /* 0x000000000008781c */ /* 0x000fda0003f0f018 */
[----:B-1----:R-:W-:Y:S02]  /*2650*/  @P0 MOV R0, R4 ;  /* 0x0000000400000202 */ /* 0x002fe40000000f00 */
[----:B------:R-:W-:Y:S02]  /*2660*/  @P0 LOP3.LUT R4, R5, 0xffff, RZ, 0xc0, !PT ;  /* 0x0000ffff05040812 */ /* 0x000fe400078ec0ff */
[----:B------:R-:W-:Y:S02]  /*2670*/  @P0 R2UR UR6, R0 ;  /* 0x00000000000602ca */ /* 0x000fe400000e0000 */
[----:B------:R-:W-:-:S11]  /*2680*/  @P0 R2UR UR5, R4 ;  /* 0x00000000040502ca */ /* 0x000fd600000e0000 */
[----:B------:R-:W-:Y:S02]  /*2690*/  @UP1 UMOV UR42, UR6 ;  /* 0x00000006002a1c82 */ /* 0x000fe40008000000 */
[----:B------:R-:W-:Y:S01]  /*26a0*/  @UP1 UMOV UR38, UR5 ;  /* 0x0000000500261c82 */ /* 0x000fe20008000000 */
[----:B------:R-:W-:Y:S05]  /*26b0*/  BRA.U !UP0, `(.L_x_38) ;  /* 0x0000000108d47547 */ /* 0x000fea000b800000 */
[----:B------:R-:W1:Y:S01]  /*26c0*/  LDCU.128 UR16, c[0x0][0xb10] ;  /* 0x00016200ff1077ac */ /* 0x000e620008000c00 */
[----:B------:R-:W2:Y:S01]  /*26d0*/  LDCU UR21, c[0x0][0xb20] ;  /* 0x00016400ff1577ac */ /* 0x000ea20008000800 */
[----:B------:R-:W3:Y:S01]  /*26e0*/  LDCU UR20, c[0x0][0xb0c] ;  /* 0x00016180ff1477ac */ /* 0x000ee20008000800 */
[----:B------:R-:W4:Y:S01]  /*26f0*/  LDCU.64 UR8, c[0x0][0xb28] ;  /* 0x00016500ff0877ac */ /* 0x000f220008000a00 */
[----:B------:R-:W-:Y:S02]  /*2700*/  UISETP.NE.AND UP3, UPT, UR39, 0x1, UPT ;  /* 0x000000012700788c */ /* 0x000fe4000bf65270 */
[----:B-1----:R-:W-:Y:S02]  /*2710*/  UIMAD.WIDE.U32 UR4, UR46, UR19, URZ ;  /* 0x000000132e0472a5 */ /* 0x002fe4000f8e00ff */
[----:B------:R-:W-:Y:S02]  /*2720*/  UIMAD.WIDE.U32 UR6, UR47, UR16, URZ ;  /* 0x000000102f0672a5 */ /* 0x000fe4000f8e00ff */
[----:B------:R-:W-:-:S02]  /*2730*/  UISETP.NE.AND UP0, UPT, UR18, 0x1, UPT ;  /* 0x000000011200788c */ /* 0x000fc4000bf05270 */
[----:B------:R-:W-:Y:S01]  /*2740*/  UIMAD.WIDE.U32 UR14, UR38, UR19, URZ ;  /* 0x00000013260e72a5 */ /* 0x000fe2000f8e00ff */
[----:B------:R-:W-:Y:S01]  /*2750*/  UMOV UR4, UR5 ;  /* 0x0000000500047c82 */ /* 0x000fe20008000000 */
[----:B---3--:R-:W-:Y:S02]  /*2760*/  UISETP.NE.AND UP2, UPT, UR20, 0x1, UPT ;  /* 0x000000011400788c */ /* 0x008fe4000bf45270 */
[----:B--2---:R-:W-:Y:S02]  /*2770*/  USHF.R.U32.HI UR5, URZ, UR21, UR4 ;  /* 0x00000015ff057299 */ /* 0x004fe40008011604 */
[----:B------:R-:W-:Y:S01]  /*2780*/  UIMAD.WIDE.U32 UR12, UR42, UR16, URZ ;  /* 0x000000102a0c72a5 */ /* 0x000fe2000f8e00ff */
[----:B------:R-:W-:Y:S01]  /*2790*/  UMOV UR4, UR7 ;  /* 0x0000000700047c82 */ /* 0x000fe20008000000 */
[----:B------:R-:W-:Y:S02]  /*27a0*/  USEL UR5, UR46, UR5, !UP0 ;  /* 0x000000052e057287 */ /* 0x000fe4000c000000 */
[----:B------:R-:W-:-:S02]  /*27b0*/  USHF.R.U32.HI UR4, URZ, UR17, UR4 ;  /* 0x00000011ff047299 */ /* 0x000fc40008011604 */
[----:B----4-:R-:W-:Y:S02]  /*27c0*/  UIMAD.WIDE.U32 UR10, UR5, UR8, URZ ;  /* 0x00000008050a72a5 */ /* 0x010fe4000f8e00ff */
[----:B------:R-:W-:Y:S01]  /*27d0*/  USEL UR6, UR47, UR4, !UP2 ;  /* 0x000000042f067287 */ /* 0x000fe2000d000000 */
[----:B------:R-:W-:Y:S02]  /*27e0*/  UMOV UR12, UR13 ;  /* 0x0000000d000c7c82 */ /* 0x000fe40008000000 */
[----:B------:R-:W-:Y:S01]  /*27f0*/  UMOV UR4, UR15 ;  /* 0x0000000f00047c82 */ /* 0x000fe20008000000 */
[----:B------:R-:W-:Y:S01]  /*2800*/  UIMAD.WIDE.U32 UR14, UR6, UR8, URZ ;  /* 0x00000008060e72a5 */ /* 0x000fe2000f8e00ff */
[----:B------:R-:W-:Y:S01]  /*2810*/  UMOV UR10, UR11 ;  /* 0x0000000b000a7c82 */ /* 0x000fe20008000000 */
[----:B------:R-:W-:Y:S02]  /*2820*/  USHF.R.U32.HI UR4, URZ, UR21, UR4 ;  /* 0x00000015ff047299 */ /* 0x000fe40008011604 */
[----:B------:R-:W-:-:S03]  /*2830*/  @UP3 USHF.R.U32.HI UR5, URZ, UR9, UR10 ;  /* 0x00000009ff053299 */ /* 0x000fc6000801160a */
[----:B------:R-:W-:Y:S01]  /*2840*/  UMOV UR14, UR15 ;  /* 0x0000000f000e7c82 */ /* 0x000fe20008000000 */
[----:B------:R-:W-:Y:S02]  /*2850*/  USHF.R.U32.HI UR17, URZ, UR17, UR12 ;  /* 0x00000011ff117299 */ /* 0x000fe4000801160c */
[----:B------:R-:W-:Y:S02]  /*2860*/  USEL UR4, UR38, UR4, !UP0 ;  /* 0x0000000426047287 */ /* 0x000fe4000c000000 */
[----:B------:R-:W-:Y:S02]  /*2870*/  @UP3 USHF.R.U32.HI UR6, URZ, UR9, UR14 ;  /* 0x00000009ff063299 */ /* 0x000fe4000801160e */
[----:B------:R-:W-:Y:S02]  /*2880*/  UIMAD UR7, UR39, UR5, URZ ;  /* 0x00000005270772a4 */ /* 0x000fe4000f8e02ff */
[----:B------:R-:W-:Y:S02]  /*2890*/  USEL UR5, UR42, UR17, !UP2 ;  /* 0x000000112a057287 */ /* 0x000fe4000d000000 */
[----:B------:R-:W-:-:S02]  /*28a0*/  UIMAD UR10, UR39, UR6, URZ ;  /* 0x00000006270a72a4 */ /* 0x000fc4000f8e02ff */
[----:B------:R-:W-:Y:S02]  /*28b0*/  UISETP.GE.AND UP0, UPT, UR4, UR7, UPT ;  /* 0x000000070400728c */ /* 0x000fe4000bf06270 */
[----:B------:R-:W-:Y:S02]  /*28c0*/  UIMAD.WIDE.U32 UR12, UR4, UR8, URZ ;  /* 0x00000008040c72a5 */ /* 0x000fe4000f8e00ff */
[----:B------:R-:W-:Y:S02]  /*28d0*/  UISETP.GE.OR UP0, UPT, UR5, UR10, UP0 ;  /* 0x0000000a0500728c */ /* 0x000fe40008706670 */
[----:B------:R-:W-:Y:S02]  /*28e0*/  UIMAD.WIDE.U32 UR10, UR5, UR8, URZ ;  /* 0x00000008050a72a5 */ /* 0x000fe4000f8e00ff */
[----:B------:R-:W-:Y:S01]  /*28f0*/  UIADD3 UR12, UPT, UPT, -UR4, URZ, URZ ;  /* 0x000000ff040c7290 */ /* 0x000fe2000fffe1ff */
[----:B------:R-:W-:Y:S01]  /*2900*/  UMOV UR8, UR13 ;  /* 0x0000000d00087c82 */ /* 0x000fe20008000000 */
[----:B------:R-:W-:-:S02]  /*2910*/  UIADD3 UR10, UPT, UPT, -UR5, URZ, URZ ;  /* 0x000000ff050a7290 */ /* 0x000fc4000fffe1ff */
[----:B------:R-:W-:-:S03]  /*2920*/  USHF.R.U32.HI UR8, URZ, UR9, UR8 ;  /* 0x00000009ff087299 */ /* 0x000fc60008011608 */
[----:B------:R-:W-:Y:S01]  /*2930*/  @!UP0 UMOV UR7, UR11 ;  /* 0x0000000b00078c82 */ /* 0x000fe20008000000 */
[----:B------:R-:W-:Y:S02]  /*2940*/  UIMAD UR12, UR18, UR12, UR38 ;  /* 0x0000000c120c72a4 */ /* 0x000fe4000f8e0226 */
[----:B------:R-:W-:Y:S02]  /*2950*/  USEL UR8, UR4, UR8, !UP3 ;  /* 0x0000000804087287 */ /* 0x000fe4000d800000 */
[----:B------:R-:W-:Y:S02]  /*2960*/  @!UP0 USHF.R.U32.HI UR7, URZ, UR9, UR7 ;  /* 0x00000009ff078299 */ /* 0x000fe40008011607 */
[----:B------:R-:W-:Y:S02]  /*2970*/  UIADD3 UR9, UPT, UPT, -UR8, URZ, URZ ;  /* 0x000000ff08097290 */ /* 0x000fe4000fffe1ff */
[----:B------:R-:W-:Y:S02]  /*2980*/  @!UP0 USEL UR7, UR5, UR7, !UP3 ;  /* 0x0000000705078287 */ /* 0x000fe4000d800000 */
[----:B------:R-:W-:-:S02]  /*2990*/  UIMAD UR9, UR39, UR9, UR4 ;  /* 0x00000009270972a4 */ /* 0x000fc4000f8e0204 */
[----:B------:R-:W-:Y:S02]  /*29a0*/  @!UP0 UIADD3 UR8, UPT, UPT, UR8, -UR7, URZ ;  /* 0x8000000708088290 */ /* 0x000fe4000fffe0ff */
[----:B------:R-:W-:Y:S02]  /*29b0*/  @!UP0 UIMAD UR7, UR9, UR6, UR7 ;  /* 0x00000006090782a4 */ /* 0x000fe4000f8e0207 */
[----:B------:R-:W-:Y:S02]  /*29c0*/  @!UP0 UIMAD UR4, UR39, UR8, UR5 ;  /* 0x00000008270482a4 */ /* 0x000fe4000f8e0205 */
[----:B------:R-:W-:Y:S02]  /*29d0*/  UIMAD UR6, UR20, UR10, UR42 ;  /* 0x0000000a140672a4 */ /* 0x000fe4000f8e022a */
[----:B------:R-:W-:Y:S01]  /*29e0*/  UIMAD UR38, UR4, UR18, UR12 ;  /* 0x00000012042672a4 */ /* 0x000fe2000f8e020c */
[----:B------:R-:W-:Y:S02]  /*29f0*/  @!UP0 UMOV UR5, UR7 ;  /* 0x0000000700058c82 */ /* 0x000fe40008000000 */
[----:B------:R-:W-:-:S12]  /*2a00*/  UIMAD UR42, UR5, UR20, UR6 ;  /* 0x00000014052a72a4 */ /* 0x000fd8000f8e0206 */
.L_x_38:
[----:B------:R-:W1:Y:S02]  /*2a10*/  LDCU UR4, c[0x0][0xb30] ;  /* 0x00016600ff0477ac */ /* 0x000e640008000800 */
[----:B-1----:R-:W-:-:S09]  /*2a20*/  UISETP.NE.AND UP0, UPT, UR4, 0x1, UPT ;  /* 0x000000010400788c */ /* 0x002fd2000bf05270 */
[----:B------:R-:W-:Y:S05]  /*2a30*/  BRA.U UP0, `(.L_x_39) ;  /* 0x0000000100447547 */ /* 0x000fea000b800000 */
[----:B------:R-:W1:Y:S01]  /*2a40*/  LDCU.128 UR8, c[0x0][0xb10] ;  /* 0x00016200ff0877ac */ /* 0x000e620008000c00 */
[----:B------:R-:W2:Y:S01]  /*2a50*/  LDCU UR12, c[0x0][0xb0c] ;  /* 0x00016180ff0c77ac */ /* 0x000ea20008000800 */
[----:B------:R-:W3:Y:S01]  /*2a60*/  LDCU UR13, c[0x0][0xb20] ;  /* 0x00016400ff0d77ac */ /* 0x000ee20008000800 */
[----:B-1----:R-:W-:Y:S02]  /*2a70*/  UIMAD.WIDE.U32 UR6, UR42, UR8, URZ ;  /* 0x000000082a0672a5 */ /* 0x002fe4000f8e00ff */
[----:B------:R-:W-:Y:S02]  /*2a80*/  UIMAD.WIDE.U32 UR4, UR38, UR11, URZ ;  /* 0x0000000b260472a5 */ /* 0x000fe4000f8e00ff */
[----:B--2---:R-:W-:Y:S02]  /*2a90*/  UISETP.NE.AND UP2, UPT, UR12, 0x1, UPT ;  /* 0x000000010c00788c */ /* 0x004fe4000bf45270 */
[----:B------:R-:W-:Y:S01]  /*2aa0*/  UISETP.NE.AND UP0, UPT, UR10, 0x1, UPT ;  /* 0x000000010a00788c */ /* 0x000fe2000bf05270 */
[----:B------:R-:W-:-:S02]  /*2ab0*/  UMOV UR6, UR7 ;  /* 0x0000000700067c82 */ /* 0x000fc40008000000 */
[----:B------:R-:W-:Y:S01]  /*2ac0*/  UMOV UR4, UR5 ;  /* 0x0000000500047c82 */ /* 0x000fe20008000000 */
[----:B------:R-:W-:Y:S02]  /*2ad0*/  USHF.R.U32.HI UR6, URZ, UR9, UR6 ;  /* 0x00000009ff067299 */ /* 0x000fe40008011606 */
[----:B---3--:R-:W-:Y:S02]  /*2ae0*/  USHF.R.U32.HI UR4, URZ, UR13, UR4 ;  /* 0x0000000dff047299 */ /* 0x008fe40008011604 */
[----:B------:R-:W-:Y:S02]  /*2af0*/  USEL UR5, UR42, UR6, !UP2 ;  /* 0x000000062a057287 */ /* 0x000fe4000d000000 */
[----:B------:R-:W-:-:S04]  /*2b00*/  USEL UR4, UR38, UR4, !UP0 ;  /* 0x0000000426047287 */ /* 0x000fc8000c000000 */
[----:B------:R-:W-:Y:S02]  /*2b10*/  UIADD3 UR6, UPT, UPT, UR5, -UR4, URZ ;  /* 0x8000000405067290 */ /* 0x000fe4000fffe0ff */
[----:B------:R-:W-:Y:S02]  /*2b20*/  UIADD3 UR4, UPT, UPT, -UR5, UR4, URZ ;  /* 0x0000000405047290 */ /* 0x000fe4000fffe1ff */
[----:B------:R-:W-:Y:S02]  /*2b30*/  UIMAD UR38, UR6, UR10, UR38 ;  /* 0x0000000a062672a4 */ /* 0x000fe4000f8e0226 */
[----:B------:R-:W-:-:S12]  /*2b40*/  UIMAD UR42, UR4, UR12, UR42 ;  /* 0x0000000c042a72a4 */ /* 0x000fd8000f8e022a */
.L_x_39:
[----:B------:R-:W-:Y:S01]  /*2b50*/  R2UR UR5, R176 ;  /* 0x00000000b00572ca */ /* 0x000fe200000e0000 */
[----:B------:R-:W-:Y:S01]  /*2b60*/  UMOV UR27, UR34 ;  /* 0x00000022001b7c82 */ /* 0x000fe20008000000 */
[----:B------:R-:W-:Y:S02]  /*2b70*/  R2UR UR4, R175 ;  /* 0x00000000af0472ca */ /* 0x000fe400000e0000 */
[----:B------:R-:W-:Y:S02]  /*2b80*/  PLOP3.LUT P1, PT, PT, PT, PT, 0x80, 0x8 ;  /* 0x000000000008781c */ /* 0x000fe40003f2f070 */
[----:B------:R-:W-:-:S07]  /*2b90*/  LOP3.LUT R2, R2, 0x1, RZ, 0x3c, !PT ;  /* 0x0000000102027812 */ /* 0x000fce00078e3cff */
[----:B------:R-:W-:Y:S02]  /*2ba0*/  UIADD3 UR50, UPT, UPT, UR42, UR5, URZ ;  /* 0x000000052a327290 */ /* 0x000fe4000fffe0ff */
[----:B------:R-:W-:Y:S01]  /*2bb0*/  UIADD3 UR21, UPT, UPT, UR38, UR4, URZ ;  /* 0x0000000426157290 */ /* 0x000fe2000fffe0ff */
[----:B------:R-:W-:Y:S11]  /*2bc0*/  BRA.U UP1, `(.L_x_40) ;  /* 0xffffffed013c7547 */ /* 0x000ff6000b83ffff */
[----:B------:R-:W-:Y:S01]  /*2bd0*/  UIADD3 UR25, UPT, UPT, UR25, 0x80, URZ ;  /* 0x0000008019197890 */ /* 0x000fe2000fffe0ff */
[----:B------:R-:W-:-:S03]  /*2be0*/  MOV R3, UR23 ;  /* 0x0000001700037c02 */ /* 0x000fc60008000f00 */
[----:B------:R-:W-:Y:S01]  /*2bf0*/  ULEA UR4, UR26, UR25, 0x3 ;  /* 0x000000191a047291 */ /* 0x000fe2000f8e18ff */
[----:B------:R-:W-:-:S08]  /*2c00*/  SHF.L.U32 R3, R3, 0x1f, RZ ;  /* 0x0000001f03037819 */ /* 0x000fd000000006ff */
[----:B------:R-:W1:Y:S02]  /*2c10*/  SYNCS.PHASECHK.TRANS64.TRYWAIT P0, [UR4], R3 ;  /* 0x00000003ff0075a7 */ /* 0x000e640008001104 */
[----:B-1----:R-:W-:Y:S05]  /*2c20*/  @!P0 BRA `(.L_x_41) ;  /* 0x0000006c007c8947 */ /* 0x002fea0003800000 */
.L_x_135:
[----:B------:R-:W-:-:S04]  /*2c30*/  UIADD3 UR4, UPT, UPT, UR26, 0x1, URZ ;  /* 0x000000011a047890 */ /* 0x000fc8000fffe0ff */
[----:B------:R-:W-:-:S04]  /*2c40*/  UISETP.NE.AND UP0, UPT, UR4, 0x10, UPT ;  /* 0x000000100400788c */ /* 0x000fc8000bf05270 */
[----:B------:R-:W-:Y:S02]  /*2c50*/  USEL UR5, URZ, 0x1, UP0 ;  /* 0x00000001ff057887 */ /* 0x000fe40008000000 */
[----:B------:R-:W-:Y:S02]  /*2c60*/  USEL UR4, UR4, URZ, UP0 ;  /* 0x000000ff04047287 */ /* 0x000fe40008000000 */
[----:B------:R-:W-:Y:S02]  /*2c70*/  ULOP3.LUT UR6, UR23, UR5, URZ, 0x3c, !UPT ;  /* 0x0000000517067292 */ /* 0x000fe4000f8e3cff */
[----:B------:R-:W-:-:S04]  /*2c80*/  ULEA UR5, UR4, UR25, 0x3 ;  /* 0x0000001904057291 */ /* 0x000fc8000f8e18ff */
[----:B-1----:R-:W-:-:S04]  /*2c90*/  MOV R3, UR6 ;  /* 0x0000000600037c02 */ /* 0x002fc80008000f00 */
[----:B------:R-:W-:-:S04]  /*2ca0*/  SHF.L.U32 R3, R3, 0x1f, RZ ;  /* 0x0000001f03037819 */ /* 0x000fc800000006ff */
[----:B------:R-:W1:Y:S02]  /*2cb0*/  SYNCS.PHASECHK.TRANS64.TRYWAIT P0, [UR5], R3 ;  /* 0x00000003ff0075a7 */ /* 0x000e640008001105 */
[----:B-1----:R-:W-:Y:S05]  /*2cc0*/  @!P0 BRA `(.L_x_42) ;  /* 0x0000006c006c8947 */ /* 0x002fea0003800000 */
.L_x_137:
        /* <DEDUP_REMOVED lines=10> */
.L_x_139:
        /* <DEDUP_REMOVED lines=10> */
.L_x_141:
        /* <DEDUP_REMOVED lines=10> */
.L_x_143:
        /* <DEDUP_REMOVED lines=10> */
.L_x_145:
        /* <DEDUP_REMOVED lines=10> */
.L_x_147:
        /* <DEDUP_REMOVED lines=10> */
.L_x_149:
        /* <DEDUP_REMOVED lines=10> */
.L_x_151:
        /* <DEDUP_REMOVED lines=10> */
.L_x_153:
        /* <DEDUP_REMOVED lines=10> */
.L_x_155:
        /* <DEDUP_REMOVED lines=10> */
.L_x_157:
        /* <DEDUP_REMOVED lines=10> */
.L_x_159:
        /* <DEDUP_REMOVED lines=10> */
.L_x_161:
        /* <DEDUP_REMOVED lines=10> */
.L_x_163:
[----:B------:R-:W-:-:S04]  /*34f0*/  UIADD3 UR4, UPT, UPT, UR4, 0x1, URZ ;  /* 0x0000000104047890 */ /* 0x000fc8000fffe0ff */
[----:B------:R-:W-:-:S04]  /*3500*/  UISETP.NE.AND UP0, UPT, UR4, 0x10, UPT ;  /* 0x000000100400788c */ /* 0x000fc8000bf05270 */
[----:B------:R-:W-:Y:S02]  /*3510*/  USEL UR5, URZ, 0x1, UP0 ;  /* 0x00000001ff057887 */ /* 0x000fe40008000000 */
[----:B------:R-:W-:Y:S02]  /*3520*/  USEL UR4, UR4, URZ, UP0 ;  /* 0x000000ff04047287 */ /* 0x000fe40008000000 */
[----:B------:R-:W-:Y:S02]  /*3530*/  ULOP3.LUT UR5, UR6, UR5, URZ, 0x3c, !UPT ;  /* 0x0000000506057292 */ /* 0x000fe4000f8e3cff */
[----:B------:R-:W-:-:S04]  /*3540*/  ULEA UR4, UR4, UR25, 0x3 ;  /* 0x0000001904047291 */ /* 0x000fc8000f8e18ff */
[----:B------:R-:W-:Y:S02]  /*3550*/  IMAD.U32 R2, RZ, RZ, UR5 ;  /* 0x00000005ff027e24 */ /* 0x000fe4000f8e00ff */
[----:B-1----:R-:W-:-:S03]  /*3560*/  MOV R0, UR4 ;  /* 0x0000000400007c02 */ /* 0x002fc60008000f00 */
[----:B------:R-:W-:-:S07]  /*3570*/  SHF.L.U32 R3, R2, 0x1f, RZ ;  /* 0x0000001f02037819 */ /* 0x000fce00000006ff */
.L_x_56:
[----:B-1----:R1:W2:Y:S02]  /*3580*/  SYNCS.PHASECHK.TRANS64.TRYWAIT P0, [R0+URZ], R3 ;  /* 0x00000003000075a7 */ /* 0x0022a400080011ff */
[----:B--2---:R-:W-:Y:S05]  /*3590*/  @!P0 NANOSLEEP.SYNCS 0x989680 ;  /* 0x009896800000895d */ /* 0x004fea0003900000 */
[----:B------:R-:W2:Y:S02]  /*35a0*/  @!P0 SYNCS.PHASECHK.TRANS64 P0, [R0+URZ], R3 ;  /* 0x00000003000085a7 */ /* 0x000ea400080010ff */
[----:B--2---:R-:W-:Y:S05]  /*35b0*/  @P0 EXIT ;  /* 0x000000000000094d */ /* 0x004fea0003800000 */
[----:B------:R-:W-:Y:S05]  /*35c0*/  BRA `(.L_x_56) ;  /* 0xfffffffc00ec7947 */ /* 0x000fea000383ffff */
.L_x_22:
[----:B------:R-:W-:-:S04]  /*35d0*/  UISETP.NE.AND UP0, UPT, UR43, URZ, UPT ;  /* 0x000000ff2b00728c */ /* 0x000fc8000bf05270 */
[----:B------:R-:W-:-:S09]  /*35e0*/  UISETP.NE.OR UP0, UPT, UR18, 0x1, UP0 ;  /* 0x000000011200788c */ /* 0x000fd20008705670 */
[----:B------:R-:W-:Y:S05]  /*35f0*/  BRA.U UP0, `(.L_x_57) ;  /* 0x0000000100b07547 */ /* 0x000fea000b800000 */
[----:B------:R-:W-:Y:S01]  /*3600*/  UMOV UR4, 0x400 ;  /* 0x0000040000047882 */ /* 0x000fe20000000000 */
[----:B------:R-:W-:Y:S01]  /*3610*/  HFMA2 R2, -RZ, RZ, 0, 5.9604644775390625e-08 ;  /* 0x00000001ff027431 */ /* 0x000fe200000001ff */
[----:B------:R-:W-:Y:S01]  /*3620*/  ULEA UR4, UR43, UR4, 0x18 ;  /* 0x000000042b047291 */ /* 0x000fe2000f8ec0ff */
[----:B------:R-:W-:Y:S01]  /*3630*/  ISETP.GE.U32.AND P0, PT, R3, 0x2, PT ;  /* 0x000000020300780c */ /* 0x000fe20003f06070 */
[----:B------:R-:W-:Y:S02]  /*3640*/  IMAD.MOV.U32 R8, RZ, RZ, RZ ;  /* 0x000000ffff087224 */ /* 0x000fe400078e00ff */
[----:B------:R-:W-:Y:S02]  /*3650*/  UIADD3 UR5, UPT, UPT, UR4, 0x138, URZ ;  /* 0x0000013804057890 */ /* 0x000fe4000fffe0ff */
[----:B------:R-:W-:Y:S02]  /*3660*/  UIADD3 UR8, UPT, UPT, UR4, 0x130, URZ ;  /* 0x0000013004087890 */ /* 0x000fe4000fffe0ff */
[----:B------:R-:W-:-:S12]  /*3670*/  UPRMT UR5, URZ, 0x654, UR5 ;  /* 0x00000654ff057896 */ /* 0x000fd80008000005 */
.L_x_60:
[----:B------:R-:W-:Y:S01]  /*3680*/  SHF.L.U32 R7, R2, 0x1f, RZ ;  /* 0x0000001f02077819 */ /* 0x000fe200000006ff */
[----:B------:R-:W-:Y:S02]  /*3690*/  IMAD.U32 R4, RZ, RZ, UR8 ;  /* 0x00000008ff047e24 */ /* 0x000fe4000f8e00ff */
[----:B------:R-:W-:Y:S01]  /*36a0*/  @!P0 IMAD.MOV.U32 R5, RZ, RZ, 0x10 ;  /* 0x00000010ff058424 */ /* 0x000fe200078e00ff */
[----:B------:R-:W2:Y:S02]  /*36b0*/  SYNCS.PHASECHK.TRANS64.TRYWAIT P1, [UR4+0x138], R7 ;  /* 0x00013807ff0075a7 */ /* 0x000ea40008021104 */
[----:B------:R-:W-:-:S04]  /*36c0*/  PRMT R9, R3, 0x654, R4 ;  /* 0x0000065403097816 */ /* 0x000fc80000000004 */
[----:B------:R-:W-:Y:S01]  /*36d0*/  SEL R0, R9, R0, !P0 ;  /* 0x0000000009007207 */ /* 0x000fe20004000000 */
[----:B--2---:R-:W-:Y:S06]  /*36e0*/  @!P1 BRA `(.L_x_58) ;  /* 0x0000006800349947 */ /* 0x004fec0003800000 */
.L_x_165:
[----:B------:R-:W-:Y:S01]  /*36f0*/  UIADD3 UR6, UPT, UPT, UR4, 0x170, URZ ;  /* 0x0000017004067890 */ /* 0x000fe2000fffe0ff */
[----:B------:R3:W-:Y:S01]  /*3700*/  @!P0 SYNCS.ARRIVE.TRANS64.RED RZ, [R0+URZ], R5 ;  /* 0x0000000500ff89a7 */ /* 0x0007e200080004ff */
[----:B------:R-:W-:Y:S01]  /*3710*/  UIADD3 UR7, UPT, UPT, UR4, 0x130, URZ ;  /* 0x0000013004077890 */ /* 0x000fe2000fffe0ff */
[----:B------:R-:W-:-:S08]  /*3720*/  LOP3.LUT R2, R2, 0x1, RZ, 0x3c, !PT ;  /* 0x0000000102027812 */ /* 0x000fd000078e3cff */
[----:B------:R-:W-:Y:S06]  /*3730*/  UGETNEXTWORKID.BROADCAST [UR6], [UR7] ;  /* 0x00000000060073ca */ /* 0x000fec0008000100 */
[----:B---3--:R-:W-:-:S04]  /*3740*/  SHF.L.U32 R5, R8, 0x1f, RZ ;  /* 0x0000001f08057819 */ /* 0x008fc800000006ff */
[----:B------:R-:W3:Y:S02]  /*3750*/  SYNCS.PHASECHK.TRANS64.TRYWAIT P1, [UR4+0x130], R5 ;  /* 0x00013005ff0075a7 */ /* 0x000ee40008021104 */
[----:B---3--:R-:W-:Y:S05]  /*3760*/  @!P1 BRA `(.L_x_59) ;  /* 0x00000068002c9947 */ /* 0x008fea0003800000 */
.L_x_167:
[----:B--2---:R-:W2:Y:S01]  /*3770*/  LDS.128 R4, [UR4+0x170] ;  /* 0x00017004ff047984 */ /* 0x004ea20008000c00 */
[----:B------:R-:W-:Y:S01]  /*3780*/  LOP3.LUT R8, R8, 0x1, RZ, 0x3c, !PT ;  /* 0x0000000108087812 */ /* 0x000fe200078e3cff */
[----:B------:R-:W-:Y:S01]  /*3790*/  @!PT LDS RZ, [RZ] ;  /* 0x00000000fffff984 */ /* 0x000fe20000000800 */
[----:B------:R-:W-:Y:S01]  /*37a0*/  @!PT LDS RZ, [RZ] ;  /* 0x00000000fffff984 */ /* 0x000fe20000000800 */
[----:B------:R-:W-:Y:S01]  /*37b0*/  @!PT LDS RZ, [RZ] ;  /* 0x00000000fffff984 */ /* 0x000fe20000000800 */
[----:B------:R-:W-:Y:S01]  /*37c0*/  @!PT LDS RZ, [RZ] ;  /* 0x00000000fffff984 */ /* 0x000fe20000000800 */
[----:B------:R3:W-:Y:S06]  /*37d0*/  MEMBAR.ALL.CTA ;  /* 0x0000000000007992 */ /* 0x0007ec0000008000 */
[----:B---3--:R-:W3:Y:S02]  /*37e0*/  FENCE.VIEW.ASYNC.S ;  /* 0x00000000000073c6 */ /* 0x008ee40000000000 */
[----:B---3--:R-:W-:Y:S01]  /*37f0*/  SYNCS.ARRIVE.TRANS64.RED.A1T0 RZ, [UR5], RZ ;  /* 0x000000ffffff79a7 */ /* 0x008fe20008100405 */
[----:B--2---:R-:W-:-:S13]  /*3800*/  LOP3.LUT P1, RZ, R6, 0x1, RZ, 0xc0, !PT ;  /* 0x0000000106ff7812 */ /* 0x004fda000782c0ff */
[----:B------:R-:W-:Y:S05]  /*3810*/  @P1 BRA `(.L_x_60) ;  /* 0xfffffffc00981947 */ /* 0x000fea000383ffff */
[----:B------:R-:W-:-:S04]  /*3820*/  SHF.L.U32 R0, R2, 0x1f, RZ ;  /* 0x0000001f02007819 */ /* 0x000fc800000006ff */
[----:B------:R-:W2:Y:S02]  /*3830*/  SYNCS.PHASECHK.TRANS64 P0, [UR4+0x138], R0 ;  /* 0x00013800ff0075a7 */ /* 0x000ea40008001004 */
[----:B-12---:R-:W-:Y:S05]  /*3840*/  @P0 EXIT ;  /* 0x000000000000094d */ /* 0x006fea0003800000 */
[----:B------:R-:W-:-:S07]  /*3850*/  MOV R0, UR4 ;  /* 0x0000000400007c02 */ /* 0x000fce0008000f00 */
.L_x_61:
[----:B-1----:R-:W-:-:S04]  /*3860*/  SHF.L.U32 R3, R2, 0x1f, RZ ;  /* 0x0000001f02037819 */ /* 0x002fc800000006ff */
[----:B------:R1:W2:Y:S03]  /*3870*/  SYNCS.PHASECHK.TRANS64.TRYWAIT P0, [R0+URZ+0x138], R3 ;  /* 0x00013803000075a7 */ /* 0x0002a600080011ff */
[----:B--2---:R-:W-:Y:S05]  /*3880*/  @!P0 NANOSLEEP.SYNCS 0x989680 ;  /* 0x009896800000895d */ /* 0x004fea0003900000 */
[----:B------:R-:W2:Y:S02]  /*3890*/  @!P0 SYNCS.PHASECHK.TRANS64 P0, [R0+URZ+0x138], R3 ;  /* 0x00013803000085a7 */ /* 0x000ea400080010ff */
[----:B--2---:R-:W-:Y:S05]  /*38a0*/  @P0 EXIT ;  /* 0x000000000000094d */ /* 0x004fea0003800000 */
[----:B------:R-:W-:Y:S05]  /*38b0*/  BRA `(.L_x_61) ;  /* 0xfffffffc00e87947 */ /* 0x000fea000383ffff */
.L_x_57:
[----:B------:R-:W-:Y:S05]  /*38c0*/  BRA.U UP4, `(.L_x_62) ;  /* 0x0000001104607547 */ /* 0x000fea000b800000 */
[----:B------:R-:W-:Y:S01]  /*38d0*/  UMOV UR5, 0x40 ;  /* 0x0000004000057882 */ /* 0x000fe20000000000 */
[----:B------:R-:W-:Y:S01]  /*38e0*/  NOP ;  /* 0x0000000000007918 */ /* 0x000fe20000000000 */
[----:B------:R-:W-:Y:S01]  /*38f0*/  ULEA UR5, UR43, UR5, 0x18 ;  /* 0x000000052b057291 */ /* 0x000fe2000f8ec0ff */
[----:B------:R-:W-:Y:S02]  /*3900*/  UMOV UR6, 0x400 ;  /* 0x0000040000067882 */ /* 0x000fe40000000000 */
[----:B------:R-:W-:-:S06]  /*3910*/  ULEA UR6, UR43, UR6, 0x18 ;  /* 0x000000062b067291 */ /* 0x000fcc000f8ec0ff */
[----:B------:R-:W2:Y:S02]  /*3920*/  LDS.U8 R3, [UR5+0x1c] ;  /* 0x00001c05ff037984 */ /* 0x000ea40008000000 */
[----:B--2---:R-:W-:-:S13]  /*3930*/  ISETP.NE.AND P0, PT, R3, RZ, PT ;  /* 0x000000ff0300720c */ /* 0x004fda0003f05270 */
[----:B------:R-:W-:Y:S05]  /*3940*/  @P0 BRA `(.L_x_63) ;  /* 0x0000000400080947 */ /* 0x000fea0003800000 */
[----:B------:R-:W-:Y:S02]  /*3950*/  UISETP.NE.U32.AND UP1, UPT, UR31, 0x1, UPT ;  /* 0x000000011f00788c */ /* 0x000fe4000bf25070 */
[----:B------:R-:W-:-:S07]  /*3960*/  UIADD3 UR7, UPT, UPT, UR5, 0x8, URZ ;  /* 0x0000000805077890 */ /* 0x000fce000fffe0ff */
[----:B------:R-:W-:Y:S05]  /*3970*/  BRA.U !UP1, `(.L_x_64) ;  /* 0x00000001099c7547 */ /* 0x000fea000b800000 */
[----:B------:R-:W-:Y:S01]  /*3980*/  ELECT P0, URZ, PT ;  /* 0x0000000000ff782f */ /* 0x000fe20003800000 */
[----:B------:R-:W-:-:S12]  /*3990*/  BSSY B0, `(.L_x_64) ;  /* 0x0000025000007945 */ /* 0x000fd80003800000 */
[----:B------:R-:W-:Y:S05]  /*39a0*/  @!P0 BRA `(.L_x_65) ;  /* 0x00000000008c8947 */ /* 0x000fea0003800000 */
[----:B------:R-:W-:-:S05]  /*39b0*/  UMOV UR4, 0x10 ;  /* 0x0000001000047882 */ /* 0x000fca0000000000 */
[----:B------:R-:W-:Y:S04]  /*39c0*/  DEPBAR.LE SB2, 0x36 ;  /* 0x0000ad800000791a */ /* 0x000fe80000000000 */
[----:B------:R-:W2:Y:S02]  /*39d0*/  UTCATOMSWS.2CTA.FIND_AND_SET.ALIGN UP0, UR4, UR4 ;  /* 0x00000004000475e3 */ /* 0x000ea40008200800 */
[----:B--2---:R-:W-:Y:S01]  /*39e0*/  MOV R10, UR4 ;  /* 0x00000004000a7c02 */ /* 0x004fe20008000f00 */
[----:B------:R-:W-:Y:S06]  /*39f0*/  BRA.U UP0, `(.L_x_66) ;  /* 0x0000000100187547 */ /* 0x000fec000b800000 */
.L_x_67:
[----:B------:R-:W-:Y:S05]  /*3a00*/  NANOSLEEP 0x64 ;  /* 0x000000640000795d */ /* 0x000fea0003800000 */
[----:B------:R-:W-:-:S05]  /*3a10*/  UMOV UR4, 0x10 ;  /* 0x0000001000047882 */ /* 0x000fca0000000000 */
[----:B------:R-:W-:Y:S04]  /*3a20*/  DEPBAR.LE SB2, 0x36 ;  /* 0x0000ad800000791a */ /* 0x000fe80000000000 */
[----:B------:R-:W2:Y:S02]  /*3a30*/  UTCATOMSWS.2CTA.FIND_AND_SET.ALIGN UP0, UR4, UR4 ;  /* 0x00000004000475e3 */ /* 0x000ea40008200800 */
[----:B--2---:R-:W-:Y:S01]  /*3a40*/  MOV R10, UR4 ;  /* 0x00000004000a7c02 */ /* 0x004fe20008000f00 */
[----:B------:R-:W-:Y:S05]  /*3a50*/  BRA.U !UP0, `(.L_x_67) ;  /* 0xfffffffd08e87547 */ /* 0x000fea000b83ffff */
.L_x_66:
[----:B------:R-:W2:Y:S01]  /*3a60*/  LDS R6, [UR5+0x10] ;  /* 0x00001005ff067984 */ /* 0x000ea20008000800 */
[----:B------:R-:W-:Y:S01]  /*3a70*/  IMAD.U32 R3, RZ, RZ, UR6 ;  /* 0x00000006ff037e24 */ /* 0x000fe2000f8e00ff */
[----:B------:R-:W-:-:S03]  /*3a80*/  MOV R4, UR30 ;  /* 0x0000001e00047c02 */ /* 0x000fc60008000f00 */
[----:B------:R-:W-:Y:S01]  /*3a90*/  VIADD R3, R3, 0x180 ;  /* 0x0000018003037836 */ /* 0x000fe20000000000 */
[----:B--2---:R-:W-:-:S04]  /*3aa0*/  SHF.L.U32 R6, R6, 0x1f, RZ ;  /* 0x0000001f06067819 */ /* 0x004fc800000006ff */
[----:B------:R-:W2:Y:S02]  /*3ab0*/  SYNCS.PHASECHK.TRANS64.TRYWAIT P0, [UR5+0x8], R6 ;  /* 0x00000806ff0075a7 */ /* 0x000ea40008001105 */
[----:B--2---:R-:W-:Y:S05]  /*3ac0*/  @P0 BRA `(.L_x_68) ;  /* 0x0000000000080947 */ /* 0x004fea0003800000 */
[----:B------:R-:W2:Y:S02]  /*3ad0*/  SYNCS.PHASECHK.TRANS64.TRYWAIT P0, [UR5+0x8], R6 ;  /* 0x00000806ff0075a7 */ /* 0x000ea40008001105 */
[----:B--2---:R-:W-:Y:S05]  /*3ae0*/  @!P0 BRA `(.L_x_69) ;  /* 0x0000006400648947 */ /* 0x004fea0003800000 */
.L_x_68:
[----:B------:R-:W-:Y:S01]  /*3af0*/  PRMT R4, R4, 0x654, R3 ;  /* 0x0000065404047816 */ /* 0x000fe20000000003 */
[----:B------:R-:W-:Y:S01]  /*3b00*/  HFMA2 R3, -RZ, RZ, 0, 5.9604644775390625e-08 ;  /* 0x00000001ff037431 */ /* 0x000fe200000001ff */
[----:B------:R-:W-:Y:S01]  /*3b10*/  UPRMT UR4, UR30, 0x654, UR7 ;  /* 0x000006541e047896 */ /* 0x000fe20008000007 */
[----:B------:R-:W-:Y:S02]  /*3b20*/  IMAD.MOV.U32 R7, RZ, RZ, 0xffff ;  /* 0x0000ffffff077424 */ /* 0x000fe400078e00ff */
[----:B--2---:R-:W-:Y:S02]  /*3b30*/  IMAD.MOV.U32 R6, RZ, RZ, 0x4 ;  /* 0x00000004ff067424 */ /* 0x004fe400078e00ff */
[----:B------:R-:W-:Y:S01]  /*3b40*/  IMAD.SHL.U32 R9, R10, 0x20, RZ ;  /* 0x000000200a097824 */ /* 0x000fe200078e00ff */
[----:B------:R-:W-:Y:S02]  /*3b50*/  MOV R5, UR4 ;  /* 0x0000000400057c02 */ /* 0x000fe40008000f00 */
[-C--:B------:R-:W-:Y:S01]  /*3b60*/  SHF.L.U32 R8, R7, R10.reuse, RZ ;  /* 0x0000000a07087219 */ /* 0x080fe200000006ff */
[----:B------:R2:W-:Y:S01]  /*3b70*/  SYNCS.ARRIVE.TRANS64.RED RZ, [UR4], R6 ;  /* 0x00000006ffff79a7 */ /* 0x0005e20008000404 */
[----:B------:R-:W-:Y:S01]  /*3b80*/  SHF.L.U32 R7, R3, R10, RZ ;  /* 0x0000000a03077219 */ /* 0x000fe200000006ff */
[----:B------:R2:W-:Y:S04]  /*3b90*/  STS [UR6+0x180], R9 ;  /* 0x00018009ff007988 */ /* 0x0005e80008000806 */
[----:B------:R2:W-:Y:S04]  /*3ba0*/  STAS [R4.64], R10 ;  /* 0x0000000a04007dbd */ /* 0x0005e8000c0008ff */
[----:B------:R2:W-:Y:S04]  /*3bb0*/  ATOMS.OR RZ, [UR5+0x14], R8 ;  /* 0x00001408ffff798c */ /* 0x0005e8000b000005 */
[----:B------:R2:W-:Y:S04]  /*3bc0*/  ATOMS.OR RZ, [UR5+0x18], R7 ;  /* 0x00001807ffff798c */ /* 0x0005e8000b000005 */
[----:B------:R2:W-:Y:S02]  /*3bd0*/  ATOMS.XOR RZ, [UR5+0x10], R3 ;  /* 0x00001003ffff798c */ /* 0x0005e4000b800005 */
.L_x_65:
[----:B-1----:R-:W-:Y:S05]  /*3be0*/  BSYNC B0 ;  /* 0x0000000000007941 */ /* 0x002fea0003800000 */
.L_x_64:
[----:B------:R-:W-:Y:S05]  /*3bf0*/  BRA.U UP1, `(.L_x_70) ;  /* 0x00000001016c7547 */ /* 0x000fea000b800000 */
[----:B------:R-:W-:-:S03]  /*3c00*/  UMOV UR4, 0xffffffff ;  /* 0xffffffff00047882 */ /* 0x000fc60000000000 */
[----:B------:R-:W-:Y:S05]  /*3c10*/  BRA.DIV UR4, `(.L_x_71) ;  /* 0x0000006604307947 */ /* 0x000fea000b800000 */
[----:B------:R-:W-:-:S13]  /*3c20*/  ELECT P6, URZ, PT ;  /* 0x0000000000ff782f */ /* 0x000fda00038c0000 */
.L_x_170:
[----:B------:R-:W-:Y:S05]  /*3c30*/  @!P6 BRA `(.L_x_70) ;  /* 0x00000000005ce947 */ /* 0x000fea0003800000 */
[----:B--2---:R-:W2:Y:S02]  /*3c40*/  LDS R4, [UR5+0x10] ;  /* 0x00001005ff047984 */ /* 0x004ea40008000800 */
[----:B--2---:R-:W-:-:S04]  /*3c50*/  SHF.L.U32 R4, R4, 0x1f, RZ ;  /* 0x0000001f04047819 */ /* 0x004fc800000006ff */
[----:B------:R-:W2:Y:S02]  /*3c60*/  SYNCS.PHASECHK.TRANS64.TRYWAIT P0, [UR5+0x8], R4 ;  /* 0x00000804ff0075a7 */ /* 0x000ea40008001105 */
[----:B--2---:R-:W-:Y:S05]  /*3c70*/  @P0 BRA `(.L_x_72) ;  /* 0x0000000000080947 */ /* 0x004fea0003800000 */
[----:B------:R-:W2:Y:S02]  /*3c80*/  SYNCS.PHASECHK.TRANS64.TRYWAIT P0, [UR5+0x8], R4 ;  /* 0x00000804ff0075a7 */ /* 0x000ea40008001105 */
[----:B--2---:R-:W-:Y:S05]  /*3c90*/  @!P0 BRA `(.L_x_73) ;  /* 0x0000006400308947 */ /* 0x004fea0003800000 */
.L_x_72:
[----:B------:R-:W3:Y:S01]  /*3ca0*/  LDS R6, [UR6+0x180] ;  /* 0x00018006ff067984 */ /* 0x000ee20008000800 */
[----:B--2---:R-:W-:Y:S02]  /*3cb0*/  HFMA2 R3, -RZ, RZ, 0, 5.9604644775390625e-08 ;  /* 0x00000001ff037431 */ /* 0x004fe400000001ff */
[----:B------:R-:W-:Y:S01]  /*3cc0*/  IMAD.MOV.U32 R4, RZ, RZ, 0xffff ;  /* 0x0000ffffff047424 */ /* 0x000fe200078e00ff */
[----:B------:R-:W-:Y:S01]  /*3cd0*/  UPRMT UR4, UR30, 0x654, UR7 ;  /* 0x000006541e047896 */ /* 0x000fe20008000007 */
[----:B---3--:R-:W-:-:S03]  /*3ce0*/  IMAD.SHL.U32 R5, R6, 0x20, RZ ;  /* 0x0000002006057824 */ /* 0x008fc600078e00ff */
[-C--:B------:R-:W-:Y:S02]  /*3cf0*/  SHF.L.U32 R4, R4, R6.reuse, RZ ;  /* 0x0000000604047219 */ /* 0x080fe400000006ff */
[----:B------:R-:W-:Y:S01]  /*3d00*/  SHF.L.U32 R6, R3, R6, RZ ;  /* 0x0000000603067219 */ /* 0x000fe200000006ff */
[----:B------:R3:W-:Y:S04]  /*3d10*/  STS [UR6+0x180], R5 ;  /* 0x00018005ff007988 */ /* 0x0007e80008000806 */
[----:B------:R3:W-:Y:S04]  /*3d20*/  ATOMS.OR RZ, [UR5+0x14], R4 ;  /* 0x00001404ffff798c */ /* 0x0007e8000b000005 */
[----:B------:R3:W-:Y:S01]  /*3d30*/  ATOMS.OR RZ, [UR5+0x18], R6 ;  /* 0x00001806ffff798c */ /* 0x0007e2000b000005 */
[----:B------:R-:W-:Y:S03]  /*3d40*/  SYNCS.ARRIVE.TRANS64.RED.A1T0 RZ, [UR4], RZ ;  /* 0x000000ffffff79a7 */ /* 0x000fe60008100404 */
[----:B------:R3:W-:Y:S01]  /*3d50*/  ATOMS.XOR RZ, [UR5+0x10], R3 ;  /* 0x00001003ffff798c */ /* 0x0007e2000b800005 */
[----:B------:R-:W-:Y:S05]  /*3d60*/  BRA `(.L_x_70) ;  /* 0x0000000000107947 */ /* 0x000fea0003800000 */
.L_x_63:
[----:B------:R-:W-:Y:S02]  /*3d70*/  MOV R3, 0xffffffff ;  /* 0xffffffff00037802 */ /* 0x000fe40000000f00 */
[----:B------:R-:W-:-:S03]  /*3d80*/  MOV R4, 0x3db0 ;  /* 0x00003db000047802 */ /* 0x000fc60000000f00 */
[----:B------:R2:W-:Y:S04]  /*3d90*/  STS [UR6+0x180], R3 ;  /* 0x00018003ff007988 */ /* 0x0005e80008000806 */
[----:B-12--5:R-:W-:Y:S05]  /*3da0*/  CALL.REL.NOINC `($__internal_1_$__cuda_sm10x_tcgen05_guardrail_trap_phase_invalid_during_alloc) ;  /* 0x0000006800547944 */ /* 0x026fea0003c00000 */
.L_x_70:
[----:B------:R-:W-:Y:S05]  /*3db0*/  WARPSYNC.ALL ;  /* 0x0000000000007948 */ /* 0x000fea0003800000 */
[----:B------:R-:W4:Y:S01]  /*3dc0*/  S2UR UR17, SR_CgaCtaId ;  /* 0x00000000001179c3 */ /* 0x000f220000008800 */
[----:B------:R-:W-:Y:S01]  /*3dd0*/  UMOV UR4, 0x400 ;  /* 0x0000040000047882 */ /* 0x000fe20000000000 */
[----:B------:R-:W-:-:S06]  /*3de0*/  NOP ;  /* 0x0000000000007918 */ /* 0x000fcc0000000000 */
[----:B------:R-:W-:Y:S06]  /*3df0*/  BAR.ARV 0x6, 0xa0 ;  /* 0x0182800000007b1d */ /* 0x000fec0000002000 */
[----:B------:R-:W1:Y:S01]  /*3e00*/  LDCU.64 UR6, c[0x0][0x388] ;  /* 0x00007100ff0677ac */ /* 0x000e620008000a00 */
[----:B------:R-:W-:Y:S01]  /*3e10*/  LOP3.LUT R2, R2, 0xffff, RZ, 0xc0, !PT ;  /* 0x0000ffff02027812 */ /* 0x000fe200078ec0ff */
[----:B--2---:R-:W-:Y:S01]  /*3e20*/  IMAD.MOV.U32 R8, RZ, RZ, 0x1 ;  /* 0x00000001ff087424 */ /* 0x004fe200078e00ff */
[----:B------:R-:W-:Y:S01]  /*3e30*/  LOP3.LUT R0, R0, 0xffff, RZ, 0xc0, !PT ;  /* 0x0000ffff00007812 */ /* 0x000fe200078ec0ff */
[----:B------:R-:W-:Y:S01]  /*3e40*/  UMOV UR21, URZ ;  /* 0x000000ff00157c82 */ /* 0x000fe20008000000 */
[----:B------:R-:W-:Y:S01]  /*3e50*/  R2UR UR18, R2 ;  /* 0x00000000021272ca */ /* 0x000fe200000e0000 */
[----:B------:R-:W-:Y:S01]  /*3e60*/  IMAD.MOV.U32 R2, RZ, RZ, RZ ;  /* 0x000000ffff027224 */ /* 0x000fe200078e00ff */
[----:B------:R-:W-:Y:S01]  /*3e70*/  R2UR UR23, R0 ;  /* 0x00000000001772ca */ /* 0x000fe200000e0000 */
[----:B------:R-:W-:Y:S01]  /*3e80*/  IMAD.MOV.U32 R0, RZ, RZ, RZ ;  /* 0x000000ffff007224 */ /* 0x000fe200078e00ff */
[----:B------:R-:W-:-:S02]  /*3e90*/  UISETP.NE.AND UP3, UPT, UR31, URZ, UPT ;  /* 0x000000ff1f00728c */ /* 0x000fc4000bf65270 */
[----:B----4-:R-:W-:Y:S01]  /*3ea0*/  ULEA UR17, UR17, UR4, 0x18 ;  /* 0x0000000411117291 */ /* 0x010fe2000f8ec0ff */
[----:B------:R-:W-:Y:S01]  /*3eb0*/  UMOV UR16, URZ ;  /* 0x000000ff00107c82 */ /* 0x000fe20008000000 */
[----:B------:R-:W-:Y:S02]  /*3ec0*/  UMOV UR26, 0x0 ;  /* 0x00000000001a7882 */ /* 0x000fe40000000000 */
[----:B------:R-:W-:Y:S01]  /*3ed0*/  UIADD3 UR29, UPT, UPT, UR17, 0x138, URZ ;  /* 0x00000138111d7890 */ /* 0x000fe2000fffe0ff */
[----:B------:R-:W-:Y:S01]  /*3ee0*/  UMOV UR27, 0x10200010 ;  /* 0x10200010001b7882 */ /* 0x000fe20000000000 */
[----:B-1----:R-:W-:-:S03]  /*3ef0*/  UIADD3 UR4, UPT, UPT, UR6, 0x3f, URZ ;  /* 0x0000003f06047890 */ /* 0x002fc6000fffe0ff */
[----:B---3--:R-:W1:Y:S01]  /*3f00*/  LDS R3, [UR17+0x180] ;  /* 0x00018011ff037984 */ /* 0x008e620008000800 */
[----:B------:R-:W2:Y:S01]  /*3f10*/  LDCU UR6, c[0x0][0x390] ;  /* 0x00007200ff0677ac */ /* 0x000ea20008000800 */
[----:B------:R-:W-:Y:S02]  /*3f20*/  USHF.R.S32.HI UR5, URZ, 0x1f, UR4 ;  /* 0x0000001fff057899 */ /* 0x000fe40008011404 */
[----:B------:R-:W-:Y:S02]  /*3f30*/  UPRMT UR29, URZ, 0x654, UR29 ;  /* 0x00000654ff1d7896 */ /* 0x000fe4000800001d */
[----:B------:R-:W-:Y:S02]  /*3f40*/  ULEA.HI UR4, UR5, UR4, URZ, 0x6 ;  /* 0x0000000405047291 */ /* 0x000fe4000f8f30ff */
[----:B------:R-:W-:Y:S02]  /*3f50*/  UIADD3 UR5, UPT, UPT, UR17, 0x8400, URZ ;  /* 0x0000840011057890 */ /* 0x000fe4000fffe0ff */
[----:B------:R-:W-:-:S02]  /*3f60*/  USHF.R.S32.HI UR4, URZ, 0x6, UR4 ;  /* 0x00000006ff047899 */ /* 0x000fc40008011404 */
[----:B------:R-:W-:Y:S02]  /*3f70*/  USHF.R.U32.HI UR5, URZ, 0x4, UR5 ;  /* 0x00000004ff057899 */ /* 0x000fe40008011605 */
[----:B------:R-:W-:Y:S02]  /*3f80*/  UIMAD UR7, UR4, UR7, URZ ;  /* 0x00000007040772a4 */ /* 0x000fe4000f8e02ff */
[----:B------:R-:W-:Y:S02]  /*3f90*/  UIADD3 UR4, UPT, UPT, UR17, 0x28400, URZ ;  /* 0x0002840011047890 */ /* 0x000fe4000fffe0ff */
[----:B------:R-:W-:Y:S02]  /*3fa0*/  ULOP3.LUT UR5, UR5, 0x3fff, URZ, 0xc0, !UPT ;  /* 0x00003fff05057892 */ /* 0x000fe4000f8ec0ff */
[----:B------:R-:W-:Y:S02]  /*3fb0*/  USHF.R.U32.HI UR4, URZ, 0x4, UR4 ;  /* 0x00000004ff047899 */ /* 0x000fe40008011604 */
[----:B------:R-:W-:-:S02]  /*3fc0*/  ULOP3.LUT UR19, UR5, 0x10000, URZ, 0xfc, !UPT ;  /* 0x0001000005137892 */ /* 0x000fc4000f8efcff */
[----:B------:R-:W-:Y:S02]  /*3fd0*/  ULOP3.LUT UR20, UR4, 0x3fff, URZ, 0xc0, !UPT ;  /* 0x00003fff04147892 */ /* 0x000fe4000f8ec0ff */
[----:B--2---:R-:W-:Y:S02]  /*3fe0*/  UIMAD UR4, UR7, UR6, URZ ;  /* 0x00000006070472a4 */ /* 0x004fe4000f8e02ff */
[----:B------:R-:W-:Y:S02]  /*3ff0*/  ULOP3.LUT UR20, UR20, 0x10000, URZ, 0xfc, !UPT ;  /* 0x0001000014147892 */ /* 0x000fe4000f8efcff */
[----:B------:R-:W-:Y:S02]  /*4000*/  UIADD3 UR28, UPT, UPT, UR4, -0x1, URZ ;  /* 0xffffffff041c7890 */ /* 0x000fe4000fffe0ff */
[----:B------:R-:W-:Y:S01]  /*4010*/  UISETP.GE.AND UP4, UPT, UR4, 0x1, UPT ;  /* 0x000000010400788c */ /* 0x000fe2000bf86270 */
[----:B------:R-:W-:Y:S01]  /*4020*/  UMOV UR24, 0x0 ;  /* 0x0000000000187882 */ /* 0x000fe20000000000 */
[----:B------:R-:W-:Y:S01]  /*4030*/  UMOV UR25, 0x10200010 ;  /* 0x1020001000197882 */ /* 0x000fe20000000000 */
[C---:B-1----:R-:W-:Y:S01]  /*4040*/  VIADD R5, R3.reuse, 0x80 ;  /* 0x0000008003057836 */ /* 0x042fe20000000000 */
[----:B------:R-:W-:-:S04]  /*4050*/  LOP3.LUT R4, R3, 0xffff, RZ, 0xc0, !PT ;  /* 0x0000ffff03047812 */ /* 0x000fc800078ec0ff */
[----:B------:R-:W-:-:S05]  /*4060*/  LOP3.LUT R5, R5, 0xffff, RZ, 0xc0, !PT ;  /* 0x0000ffff05057812 */ /* 0x000fca00078ec0ff */
[----:B------:R1:W-:Y:S02]  /*4070*/  STL.64 [R1], R4 ;  /* 0x0000000401007387 */ /* 0x0003e40000100a00 */
.L_x_82:
[----:B-1----:R-:W-:-:S04]  /*4080*/  SHF.L.U32 R5, R2, 0x1f, RZ ;  /* 0x0000001f02057819 */ /* 0x002fc800000006ff */
[----:B------:R-:W1:Y:S02]  /*4090*/  SYNCS.PHASECHK.TRANS64.TRYWAIT P0, [UR17+0x130], R5 ;  /* 0x00013005ff0075a7 */ /* 0x000e640008001111 */
[----:B-1-34-:R-:W-:Y:S05]  /*40a0*/  @!P0 BRA `(.L_x_74) ;  /* 0x0000006000448947 */ /* 0x01afea0003800000 */
.L_x_172:
[----:B-1----:R-:W1:Y:S01]  /*40b0*/  LDS.128 R4, [UR17+0x170] ;  /* 0x00017011ff047984 */ /* 0x002e620008000c00 */
[----:B------:R-:W-:Y:S01]  /*40c0*/  ULEA UR22, UR21, UR17, 0x3 ;  /* 0x0000001115167291 */ /* 0x000fe2000f8e18ff */
[----:B------:R-:W-:Y:S01]  /*40d0*/  @!PT LDS RZ, [RZ] ;  /* 0x00000000fffff984 */ /* 0x000fe20000000800 */
[----:B------:R-:W-:Y:S01]  /*40e0*/  @!PT LDS RZ, [RZ] ;  /* 0x00000000fffff984 */ /* 0x000fe20000000800 */
[----:B------:R-:W-:Y:S01]  /*40f0*/  @!PT LDS RZ, [RZ] ;  /* 0x00000000fffff984 */ /* 0x000fe20000000800 */
[----:B------:R-:W-:Y:S01]  /*4100*/  @!PT LDS RZ, [RZ] ;  /* 0x00000000fffff984 */ /* 0x000fe20000000800 */
[----:B------:R2:W-:Y:S06]  /*4110*/  MEMBAR.ALL.CTA ;  /* 0x0000000000007992 */ /* 0x0005ec0000008000 */
[----:B--2---:R-:W2:Y:S02]  /*4120*/  FENCE.VIEW.ASYNC.S ;  /* 0x00000000000073c6 */ /* 0x004ea40000000000 */
[----:B--2---:R-:W-:Y:S01]  /*4130*/  SYNCS.ARRIVE.TRANS64.RED.A1T0 RZ, [UR29], RZ ;  /* 0x000000ffffff79a7 */ /* 0x004fe2000810041d */
[----:B-1----:R-:W-:Y:S01]  /*4140*/  LOP3.LUT P2, RZ, R6, 0x1, RZ, 0xc0, !PT ;  /* 0x0000000106ff7812 */ /* 0x002fe2000784c0ff */
[----:B------:R-:W-:-:S12]  /*4150*/  BRA.U UP3, `(.L_x_75) ;  /* 0x00000001030c7547 */ /* 0x000fd8000b800000 */
[----:B------:R-:W-:-:S04]  /*4160*/  SHF.L.U32 R5, R8, 0x1f, RZ ;  /* 0x0000001f08057819 */ /* 0x000fc800000006ff */
[----:B------:R-:W1:Y:S02]  /*4170*/  SYNCS.PHASECHK.TRANS64.TRYWAIT P0, [UR22+0x150], R5 ;  /* 0x00015005ff0075a7 */ /* 0x000e640008001116 */
[----:B-1----:R-:W-:Y:S05]  /*4180*/  @!P0 BRA `(.L_x_76) ;  /* 0x0000006000248947 */ /* 0x002fea0003800000 */
.L_x_75:
[----:B------:R-:W-:Y:S05]  /*4190*/  BRA.U UP3, `(.L_x_77) ;  /* 0x0000000103d47547 */ /* 0x000fea000b800000 */
[----:B------:R-:W-:Y:S05]  /*41a0*/  BRA.U !UP4, `(.L_x_78) ;  /* 0x000000010cc47547 */ /* 0x000fea000b800000 */
[----:B------:R-:W-:Y:S01]  /*41b0*/  ULEA UR4, UR21, UR48, 0x2 ;  /* 0x0000003015047291 */ /* 0x000fe2000f8e10ff */
[----:B-1----:R-:W-:-:S08]  /*41c0*/  SHF.L.U32 R4, R0, 0x1f, RZ ;  /* 0x0000001f00047819 */ /* 0x002fd000000006ff */
[----:B------:R-:W5:Y:S01]  /*41d0*/  LDL R5, [UR4] ;  /* 0x00000004ff057983 */ /* 0x000f620008100800 */
[----:B------:R-:W-:Y:S02]  /*41e0*/  ULEA UR4, UR16, UR17, 0x3 ;  /* 0x0000001110047291 */ /* 0x000fe4000f8e18ff */
[----:B------:R-:W-:Y:S01]  /*41f0*/  UPLOP3.LUT UP2, UPT, UPT, UPT, UPT, 0x40, 0x4 ;  /* 0x000000000004789c */ /* 0x000fe20003f4e870 */
[----:B------:R-:W-:Y:S01]  /*4200*/  UMOV UR15, UR28 ;  /* 0x0000001c000f7c82 */ /* 0x000fe20008000000 */
[----:B------:R-:W-:-:S05]  /*4210*/  UMOV UR5, UR16 ;  /* 0x0000001000057c82 */ /* 0x000fca0008000000 */
[----:B------:R1:W2:Y:S04]  /*4220*/  SYNCS.PHASECHK.TRANS64.TRYWAIT P1, [UR4], R4 ;  /* 0x00000004ff0075a7 */ /* 0x0002a80008021104 */
.L_x_81:
[----:B---3--:R-:W-:Y:S01]  /*4230*/  ULEA UR10, UR5, UR17, 0x3 ;  /* 0x00000011050a7291 */ /* 0x008fe2000f8e18ff */
[----:B--2-4-:R-:W-:Y:S11]  /*4240*/  @P1 BRA `(.L_x_79) ;  /* 0x00000000000c1947 */ /* 0x014ff60003800000 */
[----:B------:R-:W-:Y:S04]  /*4250*/  SHF.L.U32 R7, R0, 0x1f, RZ ;  /* 0x0000001f00077819 */ /* 0x000fe800000006ff */
[----:B------:R-:W2:Y:S02]  /*4260*/  SYNCS.PHASECHK.TRANS64.TRYWAIT P0, [UR10], R7 ;  /* 0x00000007ff0075a7 */ /* 0x000ea4000800110a */
[----:B--2---:R-:W-:Y:S05]  /*4270*/  @!P0 BRA `(.L_x_80) ;  /* 0x0000006000008947 */ /* 0x004fea0003800000 */
.L_x_79:
[----:B------:R-:W-:Y:S01]  /*4280*/  UISETP.NE.AND UP0, UPT, UR15, URZ, UPT ;  /* 0x000000ff0f00728c */ /* 0x000fe2000bf05270 */
[----:B------:R-:W-:Y:S01]  /*4290*/  PLOP3.LUT P1, PT, PT, PT, PT, 0x80, 0x8 ;  /* 0x000000000008781c */ /* 0x000fe20003f2f070 */
[----:B------:R-:W-:Y:S02]  /*42a0*/  UIADD3 UR4, UPT, UPT, UR5, 0x1, URZ ;  /* 0x0000000105047890 */ /* 0x000fe4000fffe0ff */
[----:B------:R-:W-:Y:S02]  /*42b0*/  ULEA UR8, UR5, UR20, 0x8 ;  /* 0x0000001405087291 */ /* 0x000fe4000f8e40ff */
[----:B------:R-:W-:Y:S01]  /*42c0*/  UISETP.NE.AND UP1, UPT, UR4, 0x10, UPT ;  /* 0x000000100400788c */ /* 0x000fe2000bf25270 */
[----:B------:R-:W-:Y:S01]  /*42d0*/  PLOP3.LUT P0, PT, PT, PT, UP0, 0x80, 0x8 ;  /* 0x000000000008781c */ /* 0x000fe20003f0f008 */
[----:B------:R-:W-:Y:S02]  /*42e0*/  UIADD3 UR12, UPT, UPT, UR8, 0x2, URZ ;  /* 0x00000002080c7890 */ /* 0x000fe4000fffe0ff */
[----:B------:R-:W-:Y:S02]  /*42f0*/  USEL UR6, URZ, 0x1, UP1 ;  /* 0x00000001ff067887 */ /* 0x000fe40008800000 */
[----:B------:R-:W-:Y:S02]  /*4300*/  USEL UR16, UR4, URZ, UP1 ;  /* 0x000000ff04107287 */ /* 0x000fe40008800000 */
[----:B------:R-:W-:Y:S02]  /*4310*/  UIADD3 UR10, UPT, UPT, UR10, 0x80, URZ ;  /* 0x000000800a0a7890 */ /* 0x000fe4000fffe0ff */
[----:B------:R-:W-:Y:S01]  /*4320*/  @UP0 ULEA UR4, UR16, UR17, 0x3 ;  /* 0x0000001110040291 */ /* 0x000fe2000f8e18ff */
[----:B------:R-:W-:Y:S01]  /*4330*/  LOP3.LUT R0, R0, UR6, RZ, 0x3c, !PT ;  /* 0x0000000600007c12 */ /* 0x000fe2000f8e3cff */
[----:B------:R-:W-:Y:S01]  /*4340*/  UMOV UR9, 0x80004020 ;  /* 0x8000402000097882 */ /* 0x000fe20000000000 */
[----:B------:R-:W-:Y:S01]  /*4350*/  UMOV UR13, 0x80004020 ;  /* 0x80004020000d7882 */ /* 0x000fe20000000000 */
[----:B------:R-:W-:Y:S01]  /*4360*/  UMOV UR7, 0x80004020 ;  /* 0x8000402000077882 */ /* 0x000fe20000000000 */
[----:B-1----:R-:W-:Y:S04]  /*4370*/  @P0 SHF.L.U32 R4, R0, 0x1f, RZ ;  /* 0x0000001f00040819 */ /* 0x002fe800000006ff */
[----:B------:R3:W4:Y:S01]  /*4380*/  @P0 SYNCS.PHASECHK.TRANS64.TRYWAIT P1, [UR4], R4 ;  /* 0x00000004ff0005a7 */ /* 0x0007220008021104 */
[----:B------:R-:W-:Y:S11]  /*4390*/  ELECT P0, URZ, PT ;  /* 0x0000000000ff782f */ /* 0x000ff60003800000 */
[----:B------:R-:W-:Y:S02]  /*43a0*/  @!UPT UIADD3 URZ, UPT, UPT, URZ, URZ, URZ ;  /* 0x000000fffffff290 */ /* 0x000fe4000fffe0ff */
[C---:B-----5:R-:W-:Y:S01]  /*43b0*/  @P0 R2UR.BROADCAST UR14, R5.reuse ;  /* 0x00000000050e02ca */ /* 0x060fe200008e0000 */
[----:B------:R-:W-:Y:S01]  /*43c0*/  ULEA UR4, UR5, UR19, 0x9 ;  /* 0x0000001305047291 */ /* 0x000fe2000f8e48ff */
[----:B------:R-:W-:Y:S11]  /*43d0*/  ELECT P0, URZ, PT ;  /* 0x0000000000ff782f */ /* 0x000ff60003800000 */
[----:B------:R-:W-:Y:S02]  /*43e0*/  @!UPT UIADD3 URZ, UPT, UPT, URZ, URZ, URZ ;  /* 0x000000fffffff290 */ /* 0x000fe4000fffe0ff */
[----:B------:R-:W-:Y:S01]  /*43f0*/  @P0 R2UR.BROADCAST UR11, R5 ;  /* 0x00000000050b02ca */ /* 0x000fe200008e0000 */
[----:B------:R-:W-:Y:S01]  /*4400*/  UIADD3 UR6, UPT, UPT, UR4, 0x2, URZ ;  /* 0x0000000204067890 */ /* 0x000fe2000fffe0ff */
[----:B------:R-:W-:Y:S02]  /*4410*/  UMOV UR5, 0x80004020 ;  /* 0x8000402000057882 */ /* 0x000fe40000000000 */
[----:B------:R1:W-:Y:S01]  /*4420*/  UTCQMMA.2CTA gdesc[UR4], gdesc[UR8], tmem[UR14], tmem[UR26], idesc[UR27], UP2 ;  /* 0x00ff1a08040075ea */ /* 0x0003e2000920030e */
[----:B------:R-:W-:Y:S08]  /*4430*/  UPLOP3.LUT UP2, UPT, UPT, UPT, UPT, 0x80, 0x8 ;  /* 0x000000000008789c */ /* 0x000ff00003f4f070 */
[----:B------:R3:W-:Y:S01]  /*4440*/  UTCQMMA.2CTA gdesc[UR6], gdesc[UR12], tmem[UR11], tmem[UR24], idesc[UR25], UPT ;  /* 0x00ff180c060075ea */ /* 0x0007e2000ba0030b */
[----:B------:R3:W-:Y:S01]  /*4450*/  UTCBAR.2CTA.MULTICAST [UR10], URZ, UR18 ;  /* 0x000000ff0a0073e9 */ /* 0x0007e20008200812 */
[----:B-1----:R-:W-:Y:S02]  /*4460*/  UIADD3 UR4, UPT, UPT, UR15, 0x1, URZ ;  /* 0x000000010f047890 */ /* 0x002fe4000fffe0ff */
[----:B------:R-:W-:Y:S02]  /*4470*/  UIADD3 UR8, UPT, UPT, UR15, -0x1, URZ ;  /* 0xffffffff0f087890 */ /* 0x000fe4000fffe0ff */
[----:B------:R-:W-:Y:S01]  /*4480*/  UISETP.GT.U32.AND UP0, UPT, UR4, 0x1, UPT ;  /* 0x000000010400788c */ /* 0x000fe2000bf04070 */
[----:B------:R-:W-:Y:S04]  /*4490*/  UMOV UR5, UR16 ;  /* 0x0000001000057c82 */ /* 0x000fe80008000000 */
[----:B------:R-:W-:Y:S04]  /*44a0*/  UMOV UR15, UR8 ;  /* 0x00000008000f7c82 */ /* 0x000fe80008000000 */
[----:B------:R-:W-:Y:S05]  /*44b0*/  BRA.U UP0, `(.L_x_81) ;  /* 0xfffffffd005c7547 */ /* 0x000fea000b83ffff */
.L_x_78:
[----:B------:R-:W-:-:S09]  /*44c0*/  UIADD3 UR4, UPT, UPT, UR22, 0x140, URZ ;  /* 0x0000014016047890 */ /* 0x000fd2000fffe0ff */
[----:B------:R2:W-:Y:S01]  /*44d0*/  UTCBAR.2CTA.MULTICAST [UR4], URZ, UR23 ;  /* 0x000000ff040073e9 */ /* 0x0005e20008200817 */
[----:B------:R-:W-:Y:S02]  /*44e0*/  NOP ;  /* 0x0000000000007918 */ /* 0x000fe40000000000 */
.L_x_77:
[----:B--2---:R-:W-:Y:S01]  /*44f0*/  UIADD3 UR4, UPT, UPT, UR21, 0x1, URZ ;  /* 0x0000000115047890 */ /* 0x004fe2000fffe0ff */
[----:B------:R-:W-:-:S03]  /*4500*/  LOP3.LUT R2, R2, 0x1, RZ, 0x3c, !PT ;  /* 0x0000000102027812 */ /* 0x000fc600078e3cff */
[----:B------:R-:W-:-:S04]  /*4510*/  UISETP.NE.AND UP0, UPT, UR4, 0x2, UPT ;  /* 0x000000020400788c */ /* 0x000fc8000bf05270 */
[----:B------:R-:W-:Y:S02]  /*4520*/  USEL UR5, URZ, 0x1, UP0 ;  /* 0x00000001ff057887 */ /* 0x000fe40008000000 */
[----:B------:R-:W-:-:S04]  /*4530*/  USEL UR21, UR4, URZ, UP0 ;  /* 0x000000ff04157287 */ /* 0x000fc80008000000 */
[----:B------:R-:W-:Y:S01]  /*4540*/  LOP3.LUT R8, R8, UR5, RZ, 0x3c, !PT ;  /* 0x0000000508087c12 */ /* 0x000fe2000f8e3cff */
[----:B------:R-:W-:Y:S07]  /*4550*/  @P2 BRA `(.L_x_82) ;  /* 0xfffffff800c82947 */ /* 0x000fee000383ffff */
[----:B------:R-:W2:Y:S01]  /*4560*/  S2UR UR8, SR_CgaCtaId ;  /* 0x00000000000879c3 */ /* 0x000ea20000008800 */
[----:B------:R-:W-:Y:S01]  /*4570*/  ELECT P0, URZ, PT ;  /* 0x0000000000ff782f */ /* 0x000fe20003800000 */
[----:B------:R-:W-:Y:S01]  /*4580*/  HFMA2 R0, -RZ, RZ, 0, 5.9604644775390625e-08 ;  /* 0x00000001ff007431 */ /* 0x000fe200000001ff */
[----:B------:R-:W-:-:S05]  /*4590*/  UMOV UR4, 0x40 ;  /* 0x0000004000047882 */ /* 0x000fca0000000000 */
[----:B------:R-:W-:Y:S01]  /*45a0*/  UVIRTCOUNT.DEALLOC.SMPOOL 0x80 ;  /* 0x000000800000784c */ /* 0x000fe20000000000 */
[----:B------:R-:W-:Y:S02]  /*45b0*/  UISETP.NE.AND UP0, UPT, UR31, URZ, UPT ;  /* 0x000000ff1f00728c */ /* 0x000fe4000bf05270 */
[----:B--2---:R-:W-:-:S09]  /*45c0*/  ULEA UR8, UR8, UR4, 0x18 ;  /* 0x0000000408087291 */ /* 0x004fd2000f8ec0ff */
[----:B------:R2:W-:Y:S01]  /*45d0*/  @P0 STS.U8 [UR8+0x1c], R0 ;  /* 0x00001c00ff000988 */ /* 0x0005e20008000008 */
[----:B------:R-:W-:Y:S05]  /*45e0*/  BRA.U UP0, `(.L_x_83) ;  /* 0x0000000100587547 */ /* 0x000fea000b800000 */
[----:B------:R-:W-:Y:S01]  /*45f0*/  UIADD3 UR5, UPT, UPT, UR17, 0x150, URZ ;  /* 0x0000015011057890 */ /* 0x000fe2000fffe0ff */
[----:B-1----:R-:W-:-:S03]  /*4600*/  SHF.L.U32 R5, R8, 0x1f, RZ ;  /* 0x0000001f08057819 */ /* 0x002fc600000006ff */
[----:B------:R-:W-:-:S09]  /*4610*/  ULEA UR4, UR21, UR5, 0x3 ;  /* 0x0000000515047291 */ /* 0x000fd2000f8e18ff */
[----:B------:R-:W1:Y:S02]  /*4620*/  SYNCS.PHASECHK.TRANS64.TRYWAIT P0, [UR4], R5 ;  /* 0x00000005ff0075a7 */ /* 0x000e640008001104 */
[----:B-1----:R-:W-:Y:S05]  /*4630*/  @!P0 BRA `(.L_x_84) ;  /* 0x0000005c00288947 */ /* 0x002fea0003800000 */
.L_x_176:
[----:B------:R-:W-:-:S04]  /*4640*/  UIADD3 UR4, UPT, UPT, UR21, 0x1, URZ ;  /* 0x0000000115047890 */ /* 0x000fc8000fffe0ff */
[----:B------:R-:W-:-:S04]  /*4650*/  UISETP.NE.AND UP1, UPT, UR4, 0x2, UPT ;  /* 0x000000020400788c */ /* 0x000fc8000bf25270 */
[----:B---3--:R-:W-:Y:S02]  /*4660*/  USEL UR6, URZ, 0x1, UP1 ;  /* 0x00000001ff067887 */ /* 0x008fe40008800000 */
[----:B------:R-:W-:-:S04]  /*4670*/  USEL UR4, UR4, URZ, UP1 ;  /* 0x000000ff04047287 */ /* 0x000fc80008800000 */
[----:B------:R-:W-:Y:S01]  /*4680*/  ULEA UR4, UR4, UR5, 0x3 ;  /* 0x0000000504047291 */ /* 0x000fe2000f8e18ff */
[----:B-1----:R-:W-:-:S04]  /*4690*/  LOP3.LUT R5, R8, UR6, RZ, 0x3c, !PT ;  /* 0x0000000608057c12 */ /* 0x002fc8000f8e3cff */
[----:B------:R-:W-:Y:S01]  /*46a0*/  SHF.L.U32 R5, R5, 0x1f, RZ ;  /* 0x0000001f05057819 */ /* 0x000fe200000006ff */
[----:B--2---:R-:W-:-:S04]  /*46b0*/  IMAD.U32 R0, RZ, RZ, UR4 ;  /* 0x00000004ff007e24 */ /* 0x004fc8000f8e00ff */
[----:B------:R1:W2:Y:S03]  /*46c0*/  SYNCS.PHASECHK.TRANS64.TRYWAIT P0, [R0+URZ], R5 ;  /* 0x00000005000075a7 */ /* 0x0002a600080011ff */
[----:B--2---:R-:W-:Y:S05]  /*46d0*/  @!P0 NANOSLEEP.SYNCS 0x989680 ;  /* 0x009896800000895d */ /* 0x004fea0003900000 */
[----:B------:R-:W2:Y:S02]  /*46e0*/  @!P0 SYNCS.PHASECHK.TRANS64 P0, [R0+URZ], R5 ;  /* 0x00000005000085a7 */ /* 0x000ea400080010ff */
[----:B--2---:R-:W-:Y:S05]  /*46f0*/  @P0 BRA `(.L_x_85) ;  /* 0x0000000000200947 */ /* 0x004fea0003800000 */
.L_x_86:
[----:B--2---:R2:W3:Y:S02]  /*4700*/  SYNCS.PHASECHK.TRANS64.TRYWAIT P0, [R0+URZ], R5 ;  /* 0x00000005000075a7 */ /* 0x0044e400080011ff */
[----:B---3--:R-:W-:Y:S05]  /*4710*/  @!P0 NANOSLEEP.SYNCS 0x989680 ;  /* 0x009896800000895d */ /* 0x008fea0003900000 */
[----:B------:R-:W3:Y:S02]  /*4720*/  @!P0 SYNCS.PHASECHK.TRANS64 P0, [R0+URZ], R5 ;  /* 0x00000005000085a7 */ /* 0x000ee400080010ff */
[----:B---3--:R-:W-:Y:S05]  /*4730*/  @!P0 BRA `(.L_x_86) ;  /* 0xfffffffc00f08947 */ /* 0x008fea000383ffff */
[----:B------:R-:W-:Y:S05]  /*4740*/  BRA `(.L_x_85) ;  /* 0x00000000000c7947 */ /* 0x000fea0003800000 */
.L_x_83:
[----:B------:R-:W-:-:S04]  /*4750*/  UIADD3 UR4, UPT, UPT, UR17, 0x160, URZ ;  /* 0x0000016011047890 */ /* 0x000fc8000fffe0ff */
[----:B------:R-:W-:-:S09]  /*4760*/  UPRMT UR4, UR30, 0x654, UR4 ;  /* 0x000006541e047896 */ /* 0x000fd20008000004 */
[----:B------:R-:W-:Y:S03]  /*4770*/  SYNCS.ARRIVE.TRANS64.RED.A1T0 RZ, [UR4], RZ ;  /* 0x000000ffffff79a7 */ /* 0x000fe60008100404 */
.L_x_85:
[----:B-12---:R-:W-:Y:S01]  /*4780*/  SHF.L.U32 R5, RZ, 0x1f, RZ ;  /* 0x0000001fff057819 */ /* 0x006fe200000006ff */
[----:B------:R-:W-:Y:S01]  /*4790*/  UIADD3 UR4, UPT, UPT, UR17, 0x160, URZ ;  /* 0x0000016011047890 */ /* 0x000fe2000fffe0ff */
[----:B------:R-:W-:Y:S02]  /*47a0*/  PLOP3.LUT P0, PT, PT, PT, UP0, 0x80, 0x8 ;  /* 0x000000000008781c */ /* 0x000fe40003f0f008 */
[----:B----4-:R-:W1:Y:S02]  /*47b0*/  SYNCS.PHASECHK.TRANS64.TRYWAIT P1, [UR17+0x160], R5 ;  /* 0x00016005ff0075a7 */ /* 0x010e640008021111 */
[----:B-1----:R-:W-:Y:S09]  /*47c0*/  @!P1 BRA `(.L_x_87) ;  /* 0x0000005800dc9947 */ /* 0x002ff20003800000 */
.L_x_178:
[----:B------:R-:W-:Y:S01]  /*47d0*/  @!UP0 UPRMT UR4, UR30, 0x654, UR4 ;  /* 0x000006541e048896 */ /* 0x000fe20008000004 */
[----:B------:R-:W-:Y:S01]  /*47e0*/  LOP3.LUT R2, R3, 0xffff, RZ, 0xc0, !PT ;  /* 0x0000ffff03027812 */ /* 0x000fe200078ec0ff */
[----:B------:R-:W-:Y:S02]  /*47f0*/  IMAD.MOV.U32 R3, RZ, RZ, 0xffff ;  /* 0x0000ffffff037424 */ /* 0x000fe400078e00ff */
[----:B-1----:R-:W-:Y:S01]  /*4800*/  IMAD.MOV.U32 R5, RZ, RZ, 0x1 ;  /* 0x00000001ff057424 */ /* 0x002fe200078e00ff */
[----:B------:R-:W-:-:S04]  /*4810*/  SHF.R.U32.HI R2, RZ, 0x5, R2 ;  /* 0x00000005ff027819 */ /* 0x000fc80000011602 */
[----:B------:R-:W-:Y:S01]  /*4820*/  @!P0 SYNCS.ARRIVE.TRANS64.RED.A1T0 RZ, [UR4], RZ ;  /* 0x000000ffffff89a7 */ /* 0x000fe20008100404 */
[----:B------:R-:W-:Y:S01]  /*4830*/  NOP ;  /* 0x0000000000007918 */ /* 0x000fe20000000000 */
[----:B------:R-:W1:Y:S01]  /*4840*/  LDS R0, [UR8+0x14] ;  /* 0x00001408ff007984 */ /* 0x000e620008000800 */
[-C--:B------:R-:W-:Y:S02]  /*4850*/  SHF.L.U32 R3, R3, R2.reuse, RZ ;  /* 0x0000000203037219 */ /* 0x080fe400000006ff */
[----:B------:R-:W-:Y:S02]  /*4860*/  SHF.L.U32 R5, R5, R2, RZ ;  /* 0x0000000205057219 */ /* 0x000fe400000006ff */
[----:B-1----:R-:W-:-:S04]  /*4870*/  LOP3.LUT R0, R0, R3, RZ, 0xc0, !PT ;  /* 0x0000000300007212 */ /* 0x002fc800078ec0ff */
[----:B------:R-:W-:-:S13]  /*4880*/  ISETP.NE.AND P0, PT, R0, R3, PT ;  /* 0x000000030000720c */ /* 0x000fda0003f05270 */
[----:B------:R-:W-:Y:S05]  /*4890*/  @P0 BRA `(.L_x_88) ;  /* 0x00000000005c0947 */ /* 0x000fea0003800000 */
[----:B------:R-:W1:Y:S02]  /*48a0*/  LDS R0, [UR8+0x18] ;  /* 0x00001808ff007984 */ /* 0x000e640008000800 */
[----:B-1----:R-:W-:-:S04]  /*48b0*/  LOP3.LUT R0, R0, R5, RZ, 0xc0, !PT ;  /* 0x0000000500007212 */ /* 0x002fc800078ec0ff */
[----:B------:R-:W-:-:S13]  /*48c0*/  ISETP.NE.AND P0, PT, R0, R5, PT ;  /* 0x000000050000720c */ /* 0x000fda0003f05270 */
[----:B------:R-:W-:Y:S05]  /*48d0*/  @P0 BRA `(.L_x_89) ;  /* 0x0000000000400947 */ /* 0x000fea0003800000 */
[----:B------:R-:W-:Y:S01]  /*48e0*/  R2UR UR4, R3 ;  /* 0x00000000030472ca */ /* 0x000fe200000e0000 */
[----:B------:R-:W1:Y:S01]  /*48f0*/  S2R R2, SR_LANEID ;  /* 0x0000000000027919 */ /* 0x000e620000000000 */
[----:B------:R-:W-:-:S04]  /*4900*/  LOP3.LUT R5, RZ, R5, RZ, 0x33, !PT ;  /* 0x00000005ff057212 */ /* 0x000fc800078e33ff */
[----:B---3--:R-:W2:Y:S07]  /*4910*/  REDUX UR6, R5 ;  /* 0x00000000050673c4 */ /* 0x008eae0000000000 */
[----:B------:R-:W-:-:S03]  /*4920*/  ULOP3.LUT UR5, URZ, UR4, URZ, 0x33, !UPT ;  /* 0x00000004ff057292 */ /* 0x000fc6000f8e33ff */
[----:B------:R-:W-:Y:S02]  /*4930*/  VOTEU.ANY UR4, UPT, PT ;  /* 0x0000000000047886 */ /* 0x000fe400038e0100 */
[----:B------:R-:W-:Y:S01]  /*4940*/  UFLO.U32 UR4, UR4 ;  /* 0x00000004000472bd */ /* 0x000fe200080e0000 */
[----:B------:R-:W-:-:S04]  /*4950*/  IMAD.U32 R0, RZ, RZ, UR5 ;  /* 0x00000005ff007e24 */ /* 0x000fc8000f8e00ff */
[----:B------:R-:W3:Y:S02]  /*4960*/  REDUX UR7, R0 ;  /* 0x00000000000773c4 */ /* 0x000ee40000000000 */
[----:B------:R4:W-:Y:S01]  /*4970*/  UTCATOMSWS.AND URZ, UR5 ;  /* 0x0000000500ff79e3 */ /* 0x0009e20008000000 */
[----:B-1----:R-:W-:Y:S01]  /*4980*/  ISETP.EQ.U32.AND P0, PT, R2, UR4, PT ;  /* 0x0000000402007c0c */ /* 0x002fe2000bf02070 */
[----:B--2---:R-:W-:Y:S02]  /*4990*/  IMAD.U32 R2, RZ, RZ, UR6 ;  /* 0x00000006ff027e24 */ /* 0x004fe4000f8e00ff */
[----:B---3--:R-:W-:-:S10]  /*49a0*/  IMAD.U32 R3, RZ, RZ, UR7 ;  /* 0x00000007ff037e24 */ /* 0x008fd4000f8e00ff */
[----:B------:R4:W-:Y:S04]  /*49b0*/  @P0 ATOMS.AND RZ, [UR8+0x14], R3 ;  /* 0x00001403ffff098c */ /* 0x0009e8000a800008 */
[----:B------:R4:W-:Y:S01]  /*49c0*/  @P0 ATOMS.AND RZ, [UR8+0x18], R2 ;  /* 0x00001802ffff098c */ /* 0x0009e2000a800008 */
[----:B------:R-:W-:Y:S05]  /*49d0*/  BRA `(.L_x_90) ;  /* 0x0000000000147947 */ /* 0x000fea0003800000 */
.L_x_89:
[----:B------:R-:W-:Y:S02]  /*49e0*/  MOV R2, 0x4a00 ;  /* 0x00004a0000027802 */ /* 0x000fe40000000f00 */
[----:B---3-5:R-:W-:Y:S05]  /*49f0*/  CALL.REL.NOINC `($__internal_0_$__cuda_sm10x_tcgen05_guardrail_trap_col_being_dealloced_not_returned_by_alloc) ;  /* 0x0000005c00347944 */ /* 0x028fea0003c00000 */
[----:B------:R-:W-:Y:S05]  /*4a00*/  BRA `(.L_x_90) ;  /* 0x0000000000087947 */ /* 0x000fea0003800000 */
.L_x_88:
[----:B------:R-:W-:Y:S02]  /*4a10*/  MOV R2, 0x4a30 ;  /* 0x00004a3000027802 */ /* 0x000fe40000000f00 */
[----:B---3-5:R-:W-:Y:S05]  /*4a20*/  CALL.REL.NOINC `($__internal_2_$__cuda_sm10x_tcgen05_guardrail_trap_unallocated_columns_being_dealloced) ;  /* 0x0000005c00407944 */ /* 0x028fea0003c00000 */
.L_x_90:
[----:B------:R-:W-:Y:S01]  /*4a30*/  NOP ;  /* 0x0000000000007918 */ /* 0x000fe20000000000 */
[----:B----4-:R-:W-:Y:S05]  /*4a40*/  EXIT ;  /* 0x000000000000794d */ /* 0x010fea0003800000 */
.L_x_62:
[----:B------:R-:W-:-:S09]  /*4a50*/  UISETP.NE.OR UP0, UPT, UR18, 0x3, !UP3 ;  /* 0x000000031200788c */ /* 0x000fd2000df05670 */
[----:B------:R-:W-:Y:S05]  /*4a60*/  BRA.U UP0, `(.L_x_91) ;  /* 0x0000000d00cc7547 */ /* 0x000fea000b800000 */
[----:B------:R-:W2:Y:S01]  /*4a70*/  LDCU.64 UR4, c[0x0][0x888] ;  /* 0x00011100ff0477ac */ /* 0x000ea20008000a00 */
[----:B------:R-:W3:Y:S01]  /*4a80*/  LDC.64 R12, c[0x0][0x348] ;  /* 0x0000d200ff0c7b82 */ /* 0x000ee20000000a00 */
[----:B------:R-:W-:Y:S01]  /*4a90*/  HFMA2 R10, -RZ, RZ, 0, 5.9604644775390625e-08 ;  /* 0x00000001ff0a7431 */ /* 0x000fe200000001ff */
[----:B------:R-:W-:Y:S01]  /*4aa0*/  MOV R9, RZ ;  /* 0x000000ff00097202 */ /* 0x000fe20000000f00 */
[----:B------:R-:W4:Y:S01]  /*4ab0*/  LDCU UR40, c[0x0][0x370] ;  /* 0x00006e00ff2877ac */ /* 0x000f220008000800 */
[----:B------:R-:W-:Y:S01]  /*4ac0*/  HFMA2 R0, -RZ, RZ, 0, 0.0078125 ;  /* 0x00002000ff007431 */ /* 0x000fe200000001ff */
[----:B------:R-:W4:Y:S01]  /*4ad0*/  LDCU.128 UR28, c[0x0][0xb10] ;  /* 0x00016200ff1c77ac */ /* 0x000f220008000c00 */
[----:B------:R-:W1:Y:S01]  /*4ae0*/  LDCU UR38, c[0x0][0x374] ;  /* 0x00006e80ff2677ac */ /* 0x000e620008000800 */
[----:B------:R-:W1:Y:S01]  /*4af0*/  LDCU.64 UR26, c[0x0][0x890] ;  /* 0x00011200ff1a77ac */ /* 0x000e620008000a00 */
[----:B------:R-:W1:Y:S01]  /*4b00*/  LDCU UR24, c[0x0][0xb0c] ;  /* 0x00016180ff1877ac */ /* 0x000e620008000800 */
[----:B--2---:R-:W-:Y:S01]  /*4b10*/  UISETP.NE.U32.AND UP0, UPT, UR4, URZ, UPT ;  /* 0x000000ff0400728c */ /* 0x004fe2000bf05070 */
[----:B------:R-:W2:Y:S01]  /*4b20*/  LDCU UR46, c[0x0][0xb20] ;  /* 0x00016400ff2e77ac */ /* 0x000ea20008000800 */
[----:B------:R-:W2:Y:S01]  /*4b30*/  LDCU UR4, c[0x0][0xb30] ;  /* 0x00016600ff0477ac */ /* 0x000ea20008000800 */
[----:B------:R-:W2:Y:S01]  /*4b40*/  LDCU.128 UR32, c[0x0][0x980] ;  /* 0x00013000ff2077ac */ /* 0x000ea20008000c00 */
[----:B------:R-:W-:Y:S01]  /*4b50*/  UMOV UR25, 0x400 ;  /* 0x0000040000197882 */ /* 0x000fe20000000000 */
[----:B----4-:R-:W-:-:S02]  /*4b60*/  UIMAD.WIDE.U32 UR6, UR40, UR28, URZ ;  /* 0x0000001c280672a5 */ /* 0x010fc4000f8e00ff */
[----:B------:R-:W-:Y:S02]  /*4b70*/  ULEA UR25, UR43, UR25, 0x18 ;  /* 0x000000192b197291 */ /* 0x000fe4000f8ec0ff */
[----:B-1----:R-:W-:Y:S02]  /*4b80*/  UIMAD.WIDE.U32 UR8, UR38, UR31, URZ ;  /* 0x0000001f260872a5 */ /* 0x002fe4000f8e00ff */
[----:B------:R-:W-:Y:S02]  /*4b90*/  UIADD3 UR42, UPT, UPT, UR25, 0x108, URZ ;  /* 0x00000108192a7890 */ /* 0x000fe4000fffe0ff */
[----:B------:R-:W-:Y:S02]  /*4ba0*/  UISETP.NE.AND.EX UP5, UPT, UR5, URZ, UPT, UP0 ;  /* 0x000000ff0500728c */ /* 0x000fe4000bfa5300 */
[----:B------:R-:W-:Y:S02]  /*4bb0*/  UISETP.NE.U32.AND UP6, UPT, UR26, URZ, UPT ;  /* 0x000000ff1a00728c */ /* 0x000fe4000bfc5070 */
[----:B------:R-:W-:-:S02]  /*4bc0*/  UIADD3 UR41, UPT, UPT, UR25, 0x138, URZ ;  /* 0x0000013819297890 */ /* 0x000fc4000fffe0ff */
[----:B------:R-:W-:Y:S02]  /*4bd0*/  UIADD3 UR17, UPT, UPT, UR25, 0x100, URZ ;  /* 0x0000010019117890 */ /* 0x000fe4000fffe0ff */
[----:B------:R-:W-:Y:S02]  /*4be0*/  UISETP.NE.AND UP0, UPT, UR39, 0x1, UPT ;  /* 0x000000012700788c */ /* 0x000fe4000bf05270 */
[----:B------:R-:W-:Y:S01]  /*4bf0*/  UISETP.NE.AND UP0, UPT, UR24, 0x1, UPT ;  /* 0x000000011800788c */ /* 0x000fe2000bf05270 */
[----:B------:R-:W-:Y:S01]  /*4c00*/  UMOV UR45, UR7 ;  /* 0x00000007002d7c82 */ /* 0x000fe20008000000 */
[----:B------:R-:W-:Y:S01]  /*4c10*/  UMOV UR44, UR9 ;  /* 0x00000009002c7c82 */ /* 0x000fe20008000000 */
[----:B------:R-:W-:Y:S02]  /*4c20*/  UISETP.GE.AND UP2, UPT, UR39, 0x1, UPT ;  /* 0x000000012700788c */ /* 0x000fe4000bf46270 */
[----:B------:R-:W-:Y:S02]  /*4c30*/  UPRMT UR42, UR43, 0x654, UR42 ;  /* 0x000006542b2a7896 */ /* 0x000fe4000800002a */
[----:B------:R-:W-:-:S02]  /*4c40*/  UISETP.NE.AND UP0, UPT, UR30, 0x1, UPT ;  /* 0x000000011e00788c */ /* 0x000fc4000bf05270 */
[----:B------:R-:W-:Y:S01]  /*4c50*/  UPLOP3.LUT UP4, UPT, UPT, UPT, UPT, 0x40, 0x4 ;  /* 0x000000000004789c */ /* 0x000fe20003f8e870 */
[----:B------:R-:W1:Y:S01]  /*4c60*/  LDCU.64 UR22, c[0x0][0xb28] ;  /* 0x00016500ff1677ac */ /* 0x000e620008000a00 */
[----:B------:R-:W4:Y:S01]  /*4c70*/  LDCU.64 UR36, c[0x0][0x990] ;  /* 0x00013200ff2477ac */ /* 0x000f220008000a00 */
[----:B------:R-:W-:Y:S02]  /*4c80*/  UISETP.NE.AND.EX UP6, UPT, UR27, URZ, UPT, UP6 ;  /* 0x000000ff1b00728c */ /* 0x000fe4000bfc5360 */
[----:B------:R-:W-:Y:S02]  /*4c90*/  UPRMT UR41, URZ, 0x654, UR41 ;  /* 0x00000654ff297896 */ /* 0x000fe40008000029 */
[----:B------:R-:W-:Y:S02]  /*4ca0*/  UPRMT UR43, UR43, 0x654, UR17 ;  /* 0x000006542b2b7896 */ /* 0x000fe40008000011 */
[----:B------:R-:W-:Y:S02]  /*4cb0*/  USHF.R.U32.HI UR45, URZ, UR29, UR45 ;  /* 0x0000001dff2d7299 */ /* 0x000fe4000801162d */
[----:B--2---:R-:W-:-:S02]  /*4cc0*/  USHF.R.U32.HI UR44, URZ, UR46, UR44 ;  /* 0x0000002eff2c7299 */ /* 0x004fc4000801162c */
[----:B------:R-:W-:Y:S02]  /*4cd0*/  UISETP.NE.AND UP3, UPT, UR4, 0x1, UPT ;  /* 0x000000010400788c */ /* 0x000fe4000bf65270 */
[----:B------:R-:W-:Y:S02]  /*4ce0*/  UISETP.NE.AND UP2, UPT, UR32, 0x1, UPT ;  /* 0x000000012000788c */ /* 0x000fe4000bf45270 */
[----:B---3--:R-:W-:-:S11]  /*4cf0*/  UISETP.NE.AND UP0, UPT, UR35, 0x1, UPT ;  /* 0x000000012300788c */ /* 0x008fd6000bf05270 */
.L_x_100:
[----:B------:R-:W-:Y:S04]  /*4d00*/  SHF.L.U32 R3, R9, 0x1f, RZ ;  /* 0x0000001f09037819 */ /* 0x000fe800000006ff */
[----:B--2---:R-:W2:Y:S02]  /*4d10*/  SYNCS.PHASECHK.TRANS64.TRYWAIT P0, [UR25+0x130], R3 ;  /* 0x00013003ff0075a7 */ /* 0x004ea40008001119 */
[----:B--2---:R-:W-:Y:S05]  /*4d20*/  @!P0 BRA `(.L_x_92) ;  /* 0x00000054009c8947 */ /* 0x004fea0003800000 */
.L_x_180:
[----:B------:R-:W3:Y:S01]  /*4d30*/  LDS.128 R4, [UR25+0x170] ;  /* 0x00017019ff047984 */ /* 0x000ee20008000c00 */
[----:B------:R-:W-:Y:S01]  /*4d40*/  UISETP.GE.AND UP0, UPT, UR39, 0x1, UPT ;  /* 0x000000012700788c */ /* 0x000fe2000bf06270 */
[----:B------:R-:W-:Y:S01]  /*4d50*/  @!PT LDS RZ, [RZ] ;  /* 0x00000000fffff984 */ /* 0x000fe20000000800 */
[----:B------:R-:W-:Y:S01]  /*4d60*/  @!PT LDS RZ, [RZ] ;  /* 0x00000000fffff984 */ /* 0x000fe20000000800 */
[----:B------:R-:W-:Y:S01]  /*4d70*/  @!PT LDS RZ, [RZ] ;  /* 0x00000000fffff984 */ /* 0x000fe20000000800 */
[----:B------:R-:W-:Y:S01]  /*4d80*/  @!PT LDS RZ, [RZ] ;  /* 0x00000000fffff984 */ /* 0x000fe20000000800 */
[----:B------:R1:W-:Y:S06]  /*4d90*/  MEMBAR.ALL.CTA ;  /* 0x0000000000007992 */ /* 0x0003ec0000008000 */
[----:B-1----:R-:W1:Y:S02]  /*4da0*/  FENCE.VIEW.ASYNC.S ;  /* 0x00000000000073c6 */ /* 0x002e640000000000 */
[----:B-1----:R-:W-:Y:S01]  /*4db0*/  SYNCS.ARRIVE.TRANS64.RED.A1T0 RZ, [UR41], RZ ;  /* 0x000000ffffff79a7 */ /* 0x002fe20008100429 */
[----:B---3--:R-:W-:Y:S11]  /*4dc0*/  LOP3.LUT P0, RZ, R6, 0x1, RZ, 0xc0, !PT ;  /* 0x0000000106ff7812 */ /* 0x008ff6000780c0ff */
[----:B------:R-:W-:Y:S02]  /*4dd0*/  @!UPT UIADD3 URZ, UPT, UPT, URZ, URZ, URZ ;  /* 0x000000fffffff290 */ /* 0x000fe4000fffe0ff */
[----:B------:R-:W-:Y:S01]  /*4de0*/  VOTEU.ANY UP2, P0 ;  /* 0x0000000000ff7886 */ /* 0x000fe20000040100 */
[----:B------:R-:W-:Y:S11]  /*4df0*/  PLOP3.LUT P0, PT, PT, PT, UP2, 0x80, 0x8 ;  /* 0x000000000008781c */ /* 0x000ff60003f0f028 */
[----:B------:R-:W-:Y:S02]  /*4e00*/  @!UPT UIADD3 URZ, UPT, UPT, URZ, URZ, URZ ;  /* 0x000000fffffff290 */ /* 0x000fe4000fffe0ff */
[----:B--2---:R-:W-:Y:S02]  /*4e10*/  @P0 MOV R3, R4 ;  /* 0x0000000400030202 */ /* 0x004fe40000000f00 */
[----:B------:R-:W-:Y:S02]  /*4e20*/  @P0 LOP3.LUT R2, R5, 0xffff, RZ, 0xc0, !PT ;  /* 0x0000ffff05020812 */ /* 0x000fe400078ec0ff */
[----:B------:R-:W-:Y:S02]  /*4e30*/  @P0 R2UR UR5, R3 ;  /* 0x00000000030502ca */ /* 0x000fe400000e0000 */
[----:B------:R-:W-:Y:S11]  /*4e40*/  @P0 R2UR UR4, R2 ;  /* 0x00000000020402ca */ /* 0x000ff600000e0000 */
[----:B------:R-:W-:Y:S02]  /*4e50*/  @UP2 UMOV UR15, UR5 ;  /* 0x00000005000f2c82 */ /* 0x000fe40008000000 */
[----:B------:R-:W-:Y:S01]  /*4e60*/  @UP2 UMOV UR14, UR4 ;  /* 0x00000004000e2c82 */ /* 0x000fe20008000000 */
[----:B------:R-:W-:Y:S05]  /*4e70*/  BRA.U !UP0, `(.L_x_93) ;  /* 0x0000000108c07547 */ /* 0x000fea000b800000 */
[----:B------:R-:W-:Y:S02]  /*4e80*/  UIMAD.WIDE.U32 UR8, UR14, UR31, URZ ;  /* 0x0000001f0e0872a5 */ /* 0x000fe4000f8e00ff */
[----:B------:R-:W-:Y:S02]  /*4e90*/  UP2UR UR16, UPR, URZ, 0x4 ;  /* 0x00000004ff107883 */ /* 0x000fe40008000000 */
[----:B------:R-:W-:Y:S02]  /*4ea0*/  UISETP.NE.AND UP2, UPT, UR30, 0x1, UPT ;  /* 0x000000011e00788c */ /* 0x000fe4000bf45270 */
[----:B------:R-:W-:Y:S02]  /*4eb0*/  UIMAD.WIDE.U32 UR10, UR15, UR28, URZ ;  /* 0x0000001c0f0a72a5 */ /* 0x000fe4000f8e00ff */
[----:B------:R-:W-:Y:S02]  /*4ec0*/  USEL UR4, UR38, UR44, !UP2 ;  /* 0x0000002c26047287 */ /* 0x000fe4000d000000 */
[----:B------:R-:W-:Y:S02]  /*4ed0*/  UISETP.NE.AND UP0, UPT, UR24, 0x1, UPT ;  /* 0x000000011800788c */ /* 0x000fe4000bf05270 */
[----:B------:R-:W-:Y:S02]  /*4ee0*/  UP2UR UR20, UPR, URZ, 0x2 ;  /* 0x00000002ff147883 */ /* 0x000fe40008000000 */
[----:B------:R-:W-:Y:S02]  /*4ef0*/  UISETP.NE.AND UP1, UPT, UR39, 0x1, UPT ;  /* 0x000000012700788c */ /* 0x000fe4000bf25270 */
[----:B------:R-:W-:Y:S02]  /*4f00*/  UIMAD.WIDE.U32 UR12, UR4, UR22, URZ ;  /* 0x00000016040c72a5 */ /* 0x000fe4000f8e00ff */
[----:B------:R-:W-:Y:S01]  /*4f10*/  USEL UR7, UR40, UR45, !UP0 ;  /* 0x0000002d28077287 */ /* 0x000fe2000c000000 */
[----:B------:R-:W-:Y:S02]  /*4f20*/  UMOV UR5, UR9 ;  /* 0x0000000900057c82 */ /* 0x000fe40008000000 */
[----:B------:R-:W-:Y:S02]  /*4f30*/  USHF.R.U32.HI UR6, URZ, UR46, UR5 ;  /* 0x0000002eff067299 */ /* 0x000fe40008011605 */
[----:B------:R-:W-:Y:S02]  /*4f40*/  UIMAD.WIDE.U32 UR18, UR7, UR22, URZ ;  /* 0x00000016071272a5 */ /* 0x000fe4000f8e00ff */
[----:B------:R-:W-:Y:S02]  /*4f50*/  USEL UR6, UR14, UR6, !UP2 ;  /* 0x000000060e067287 */ /* 0x000fe4000d000000 */
[----:B------:R-:W-:Y:S01]  /*4f60*/  UISETP.NE.AND UP2, UPT, UR16, URZ, UPT ;  /* 0x000000ff1000728c */ /* 0x000fe2000bf45270 */
[----:B------:R-:W-:Y:S01]  /*4f70*/  UMOV UR5, UR11 ;  /* 0x0000000b00057c82 */ /* 0x000fe20008000000 */
[----:B------:R-:W-:Y:S02]  /*4f80*/  UIMAD.WIDE.U32 UR10, UR6, UR22, URZ ;  /* 0x00000016060a72a5 */ /* 0x000fe4000f8e00ff */
[----:B------:R-:W-:Y:S03]  /*4f90*/  USHF.R.U32.HI UR8, URZ, UR29, UR5 ;  /* 0x0000001dff087299 */ /* 0x000fe60008011605 */
[----:B------:R-:W-:Y:S02]  /*4fa0*/  UMOV UR5, UR13 ;  /* 0x0000000d00057c82 */ /* 0x000fe40008000000 */
[----:B------:R-:W-:Y:S03]  /*4fb0*/  @UP1 USHF.R.U32.HI UR4, URZ, UR23, UR5 ;  /* 0x00000017ff041299 */ /* 0x000fe60008011605 */
[----:B------:R-:W-:Y:S01]  /*4fc0*/  UMOV UR5, UR19 ;  /* 0x0000001300057c82 */ /* 0x000fe20008000000 */
[----:B------:R-:W-:Y:S02]  /*4fd0*/  UIMAD UR4, UR39, UR4, URZ ;  /* 0x00000004270472a4 */ /* 0x000fe4000f8e02ff */
[----:B------:R-:W-:Y:S02]  /*4fe0*/  @UP1 USHF.R.U32.HI UR7, URZ, UR23, UR5 ;  /* 0x00000017ff071299 */ /* 0x000fe40008011605 */
[----:B------:R-:W-:Y:S02]  /*4ff0*/  USEL UR5, UR15, UR8, !UP0 ;  /* 0x000000080f057287 */ /* 0x000fe4000c000000 */
[----:B------:R-:W-:Y:S02]  /*5000*/  UIMAD UR8, UR39, UR7, URZ ;  /* 0x00000007270872a4 */ /* 0x000fe4000f8e02ff */
[----:B------:R-:W-:Y:S03]  /*5010*/  UISETP.GE.AND UP0, UPT, UR6, UR4, UPT ;  /* 0x000000040600728c */ /* 0x000fe6000bf06270 */
[----:B------:R-:W-:Y:S01]  /*5020*/  UMOV UR4, UR11 ;  /* 0x0000000b00047c82 */ /* 0x000fe20008000000 */
[----:B------:R-:W-:Y:S02]  /*5030*/  UISETP.GE.OR UP0, UPT, UR5, UR8, UP0 ;  /* 0x000000080500728c */ /* 0x000fe40008706670 */
[----:B------:R-:W-:Y:S02]  /*5040*/  USHF.R.U32.HI UR4, URZ, UR23, UR4 ;  /* 0x00000017ff047299 */ /* 0x000fe40008011604 */
[----:B------:R-:W-:Y:S02]  /*5050*/  UIMAD.WIDE.U32 UR8, UR5, UR22, URZ ;  /* 0x00000016050872a5 */ /* 0x000fe4000f8e00ff */
[----:B------:R-:W-:Y:S04]  /*5060*/  USEL UR10, UR6, UR4, !UP1 ;  /* 0x00000004060a7287 */ /* 0x000fe8000c800000 */
[----:B------:R-:W-:Y:S01]  /*5070*/  UIADD3 UR11, UPT, UPT, -UR10, URZ, URZ ;  /* 0x000000ff0a0b7290 */ /* 0x000fe2000fffe1ff */
[----:B------:R-:W-:Y:S02]  /*5080*/  @!UP0 UMOV UR4, UR9 ;  /* 0x0000000900048c82 */ /* 0x000fe40008000000 */
[----:B------:R-:W-:Y:S02]  /*5090*/  @!UP0 USHF.R.U32.HI UR4, URZ, UR23, UR4 ;  /* 0x00000017ff048299 */ /* 0x000fe40008011604 */
[----:B------:R-:W-:Y:S02]  /*50a0*/  UIMAD UR8, UR39, UR11, UR6 ;  /* 0x0000000b270872a4 */ /* 0x000fe4000f8e0206 */
[----:B------:R-:W-:Y:S02]  /*50b0*/  @!UP0 USEL UR4, UR5, UR4, !UP1 ;  /* 0x0000000405048287 */ /* 0x000fe4000c800000 */
[----:B------:R-:W-:Y:S02]  /*50c0*/  UISETP.NE.AND UP1, UPT, UR20, URZ, UPT ;  /* 0x000000ff1400728c */ /* 0x000fe4000bf25270 */
[----:B------:R-:W-:Y:S02]  /*50d0*/  @!UP0 UIMAD UR8, UR7, UR8, UR4 ;  /* 0x00000008070882a4 */ /* 0x000fe4000f8e0204 */
[----:B------:R-:W-:Y:S02]  /*50e0*/  @!UP0 UIADD3 UR9, UPT, UPT, UR10, -UR4, URZ ;  /* 0x800000040a098290 */ /* 0x000fe4000fffe0ff */
[----:B------:R-:W-:Y:S02]  /*50f0*/  UIADD3 UR4, UPT, UPT, -UR5, URZ, URZ ;  /* 0x000000ff05047290 */ /* 0x000fe4000fffe1ff */
[----:B------:R-:W-:Y:S02]  /*5100*/  UIADD3 UR7, UPT, UPT, -UR6, URZ, URZ ;  /* 0x000000ff06077290 */ /* 0x000fe4000fffe1ff */
[----:B------:R-:W-:Y:S02]  /*5110*/  @!UP0 UIMAD UR6, UR9, UR39, UR5 ;  /* 0x00000027090682a4 */ /* 0x000fe4000f8e0205 */
[----:B------:R-:W-:Y:S02]  /*5120*/  UIMAD UR15, UR24, UR4, UR15 ;  /* 0x00000004180f72a4 */ /* 0x000fe4000f8e020f */
[----:B------:R-:W-:Y:S01]  /*5130*/  UIMAD UR14, UR30, UR7, UR14 ;  /* 0x000000071e0e72a4 */ /* 0x000fe2000f8e020e */
[----:B------:R-:W-:Y:S02]  /*5140*/  @!UP0 UMOV UR5, UR8 ;  /* 0x0000000800058c82 */ /* 0x000fe40008000000 */
[----:B------:R-:W-:Y:S02]  /*5150*/  UIMAD UR15, UR5, UR24, UR15 ;  /* 0x00000018050f72a4 */ /* 0x000fe4000f8e020f */
[----:B------:R-:W-:Y:S11]  /*5160*/  UIMAD UR14, UR6, UR30, UR14 ;  /* 0x0000001e060e72a4 */ /* 0x000ff6000f8e020e */
[----:B------:R-:W-:Y:S01]  /*5170*/  @!UPT UIADD3 URZ, UPT, UPT, URZ, URZ, URZ ;  /* 0x000000fffffff290 */ /* 0x000fe2000fffe0ff */
.L_x_93:
[----:B------:R-:W1:Y:S01]  /*5180*/  @!UP3 LDCU.128 UR8, c[0x0][0xb10] ;  /* 0x00016200ff08b7ac */ /* 0x000e620008000c00 */
[----:B------:R-:W-:Y:S02]  /*5190*/  ISETP.NE.U32.AND P1, PT, RZ, UR26, PT ;  /* 0x0000001aff007c0c */ /* 0x000fe4000bf25070 */
[----:B------:R-:W-:Y:S02]  /*51a0*/  SHF.L.U32 R8, R10, 0x1f, RZ ;  /* 0x0000001f0a087819 */ /* 0x000fe400000006ff */
[----:B------:R-:W-:Y:S01]  /*51b0*/  ISETP.NE.AND.EX P1, PT, RZ, UR27, PT, P1 ;  /* 0x0000001bff007c0c */ /* 0x000fe2000bf25310 */
[----:B------:R-:W2:Y:S01]  /*51c0*/  @!UP3 LDCU UR5, c[0x0][0xb0c] ;  /* 0x00016180ff05b7ac */ /* 0x000ea20008000800 */
[----:B------:R-:W-:Y:S02]  /*51d0*/  USHF.L.U32 UR18, UR21, 0x7, URZ ;  /* 0x0000000715127899 */ /* 0x000fe400080006ff */
[----:B-1----:R-:W-:Y:S07]  /*51e0*/  UIMAD.WIDE.U32 UR6, UR15, UR8, URZ ;  /* 0x000000080f0672a5 */ /* 0x002fee000f8e00ff */
[----:B------:R-:W-:Y:S01]  /*51f0*/  @!UP3 UMOV UR4, UR7 ;  /* 0x000000070004bc82 */ /* 0x000fe20008000000 */
[----:B--2---:R-:W-:Y:S02]  /*5200*/  @!UP3 UISETP.NE.AND UP0, UPT, UR5, 0x1, UPT ;  /* 0x000000010500b88c */ /* 0x004fe4000bf05270 */
[----:B------:R-:W-:Y:S02]  /*5210*/  @!UP3 USHF.R.U32.HI UR4, URZ, UR9, UR4 ;  /* 0x00000009ff04b299 */ /* 0x000fe40008011604 */
[----:B------:R-:W-:Y:S02]  /*5220*/  UIMAD.WIDE.U32 UR6, UR14, UR11, URZ ;  /* 0x0000000b0e0672a5 */ /* 0x000fe4000f8e00ff */
[----:B------:R-:W-:Y:S02]  /*5230*/  @!UP3 USEL UR8, UR15, UR4, !UP0 ;  /* 0x000000040f08b287 */ /* 0x000fe4000c000000 */
[----:B------:R-:W-:Y:S03]  /*5240*/  @!UP3 UISETP.NE.AND UP0, UPT, UR10, 0x1, UPT ;  /* 0x000000010a00b88c */ /* 0x000fe6000bf05270 */
[----:B------:R-:W-:Y:S02]  /*5250*/  @!UP3 UMOV UR6, UR7 ;  /* 0x000000070006bc82 */ /* 0x000fe40008000000 */
[----:B------:R-:W1:Y:S02]  /*5260*/  @!UP3 LDCU UR4, c[0x0][0xb20] ;  /* 0x00016400ff04b7ac */ /* 0x000e640008000800 */
[----:B-1----:R-:W-:Y:S04]  /*5270*/  @!UP3 USHF.R.U32.HI UR6, URZ, UR4, UR6 ;  /* 0x00000004ff06b299 */ /* 0x002fe80008011606 */
[----:B------:R-:W-:Y:S04]  /*5280*/  @!UP3 USEL UR6, UR14, UR6, !UP0 ;  /* 0x000000060e06b287 */ /* 0x000fe8000c000000 */
[----:B------:R-:W-:Y:S02]  /*5290*/  @!UP3 UIADD3 UR4, UPT, UPT, -UR8, UR6, URZ ;  /* 0x000000060804b290 */ /* 0x000fe4000fffe1ff */
[----:B------:R-:W-:Y:S02]  /*52a0*/  @!UP3 UIADD3 UR6, UPT, UPT, UR8, -UR6, URZ ;  /* 0x800000060806b290 */ /* 0x000fe4000fffe0ff */
[----:B------:R-:W-:Y:S02]  /*52b0*/  @!UP3 UIMAD UR15, UR4, UR5, UR15 ;  /* 0x00000005040fb2a4 */ /* 0x000fe4000f8e020f */
[----:B------:R-:W-:Y:S01]  /*52c0*/  @!UP3 UIMAD UR14, UR6, UR10, UR14 ;  /* 0x0000000a060eb2a4 */ /* 0x000fe2000f8e020e */
[----:B------:R-:W-:Y:S11]  /*52d0*/  BRA.U UP4, `(.L_x_94) ;  /* 0x0000000104107547 */ /* 0x000ff6000b800000 */
[----:B------:R-:W-:Y:S04]  /*52e0*/  MOV R2, UR49 ;  /* 0x0000003100027c02 */ /* 0x000fe80008000f00 */
[----:B------:R-:W-:Y:S04]  /*52f0*/  SHF.L.U32 R3, R2, 0x1f, RZ ;  /* 0x0000001f02037819 */ /* 0x000fe800000006ff */
[----:B------:R-:W1:Y:S02]  /*5300*/  SYNCS.PHASECHK.TRANS64.TRYWAIT P2, [UR25+0x128], R3 ;  /* 0x00012803ff0075a7 */ /* 0x000e640008041119 */
[----:B-1----:R-:W-:Y:S05]  /*5310*/  @!P2 BRA `(.L_x_95) ;  /* 0x000000500038a947 */ /* 0x002fea0003800000 */
.L_x_94:
[----:B------:R-:W-:Y:S05]  /*5320*/  BRA.U !UP6, `(.L_x_96) ;  /* 0x000000010e387547 */ /* 0x000fea000b800000 */
[----:B------:R-:W-:Y:S01]  /*5330*/  UPLOP3.LUT UP1, UPT, UPT, UPT, UP5, 0x80, 0x8 ;  /* 0x000000000008789c */ /* 0x000fe20003f2f050 */
[----:B-1----:R-:W-:Y:S01]  /*5340*/  HFMA2 R2, -RZ, RZ, 0, 5.9604644775390625e-08 ;  /* 0x00000001ff027431 */ /* 0x002fe200000001ff */
[----:B------:R-:W1:Y:S01]  /*5350*/  LDCU.64 UR8, c[0x0][0x358] ;  /* 0x00006b00ff0877ac */ /* 0x000e620008000a00 */
[----:B------:R-:W-:Y:S03]  /*5360*/  IMAD.MOV.U32 R167, RZ, RZ, 0x1 ;  /* 0x00000001ffa77424 */ /* 0x000fe600078e00ff */
[----:B------:R-:W-:Y:S05]  /*5370*/  PLOP3.LUT P2, PT, PT, PT, UP1, 0x80, 0x8 ;  /* 0x000000000008781c */ /* 0x000fea0003f4f018 */
[----:B------:R-:W2:Y:S01]  /*5380*/  @UP1 LDCU.64 UR4, c[0x0][0x888] ;  /* 0x00011100ff0417ac */ /* 0x000ea20008000a00 */
[----:B------:R-:W-:Y:S07]  /*5390*/  @UP1 UIMAD UR6, UR51, UR26, URZ ;  /* 0x0000001a330612a4 */ /* 0x000fee000f8e02ff */
[----:B------:R-:W-:Y:S01]  /*53a0*/  @!P2 PRMT R167, R2, 0x7610, R167 ;  /* 0x0000761002a7a816 */ /* 0x000fe200000000a7 */
[----:B--2---:R-:W-:Y:S06]  /*53b0*/  @UP1 UIMAD.WIDE UR4, UR6, 0x4, UR4 ;  /* 0x00000004060418a5 */ /* 0x004fec000f8e0204 */
[----:B------:R-:W-:Y:S01]  /*53c0*/  IMAD.U32 R14, RZ, RZ, UR4 ;  /* 0x00000004ff0e7e24 */ /* 0x000fe2000f8e00ff */
[----:B------:R-:W-:Y:S04]  /*53d0*/  MOV R15, UR5 ;  /* 0x00000005000f7c02 */ /* 0x000fe80008000f00 */
[----:B------:R-:W2:Y:S01]  /*53e0*/  @!UP1 LDCU UR4, c[0x0][0x880] ;  /* 0x00011000ff0497ac */ /* 0x000ea20008000800 */
[----:B-1---5:R3:W5:Y:S02]  /*53f0*/  @P2 LDG.E R73, desc[UR8][R14.64] ;  /* 0x000000080e492981 */ /* 0x022764000c1e1900 */
[----:B--23--:R-:W-:Y:S07]  /*5400*/  @!P2 IMAD.U32 R73, RZ, RZ, UR4 ;  /* 0x00000004ff49ae24 */ /* 0x00cfee000f8e00ff */
.L_x_96:
[----:B-----5:R-:W-:Y:S01]  /*5410*/  @!P1 FSETP.EQ.AND P3, PT, R73, RZ, PT ;  /* 0x000000ff4900920b */ /* 0x020fe20003f62000 */
[----:B------:R-:W-:Y:S01]  /*5420*/  @!UPT UIADD3 URZ, UPT, UPT, URZ, URZ, URZ ;  /* 0x000000fffffff290 */ /* 0x000fe2000fffe0ff */
[----:B------:R-:W-:Y:S11]  /*5430*/  @!P1 BRA `(.L_x_97) ;  /* 0x0000000000149947 */ /* 0x000ff60003800000 */
[----:B------:R-:W-:Y:S02]  /*5440*/  LOP3.LUT P1, RZ, R167, 0xff, RZ, 0xc0, !PT ;  /* 0x000000ffa7ff7812 */ /* 0x000fe4000782c0ff */
[----:B------:R-:W-:Y:S04]  /*5450*/  PLOP3.LUT P3, PT, PT, PT, UP1, 0x80, 0x8 ;  /* 0x000000000008781c */ /* 0x000fe80003f6f018 */
[----:B------:R-:W-:Y:S07]  /*5460*/  PLOP3.LUT P3, PT, P3, PT, PT, 0x8, 0x80 ;  /* 0x000000000080781c */ /* 0x000fee0001f6e170 */
[----:B------:R-:W-:Y:S11]  /*5470*/  @P1 FSETP.EQ.AND P3, PT, R73, RZ, PT ;  /* 0x000000ff4900120b */ /* 0x000ff60003f62000 */
[----:B------:R-:W-:Y:S02]  /*5480*/  @!UPT UIADD3 URZ, UPT, UPT, URZ, URZ, URZ ;  /* 0x000000fffffff290 */ /* 0x000fe4000fffe0ff */
.L_x_97:
[----:B------:R-:W-:Y:S01]  /*5490*/  USHF.L.U32 UR19, UR50, 0x7, URZ ;  /* 0x0000000732137899 */ /* 0x000fe200080006ff */
[----:B------:R-:W2:Y:S01]  /*54a0*/  SYNCS.PHASECHK.TRANS64.TRYWAIT P1, [UR25+0x110], R8 ;  /* 0x00011008ff0075a7 */ /* 0x000ea20008021119 */
[----:B------:R-:W-:Y:S02]  /*54b0*/  UISETP.NE.AND UP0, UPT, UR32, 0x1, UPT ;  /* 0x000000012000788c */ /* 0x000fe4000bf05270 */
[----:B------:R-:W-:Y:S01]  /*54c0*/  UIMAD.WIDE.U32 UR4, UR19, UR33, URZ ;  /* 0x00000021130472a5 */ /* 0x000fe2000f8e00ff */
[----:B------:R-:W-:Y:S04]  /*54d0*/  ELECT P2, URZ, PT ;  /* 0x0000000000ff782f */ /* 0x000fe80003840000 */
[----:B------:R-:W-:Y:S02]  /*54e0*/  PLOP3.LUT P2, PT, P3, P2, PT, 0xf2, 0x2f ;  /* 0x00000000002f781c */ /* 0x000fe40001f45e72 */
[----:B------:R-:W-:Y:S02]  /*54f0*/  UMOV UR4, UR5 ;  /* 0x0000000500047c82 */ /* 0x000fe40008000000 */
[----:B------:R-:W-:Y:S04]  /*5500*/  USHF.R.U32.HI UR4, URZ, UR34, UR4 ;  /* 0x00000022ff047299 */ /* 0x000fe80008011604 */
[----:B------:R-:W-:Y:S02]  /*5510*/  USEL UR20, UR19, UR4, !UP0 ;  /* 0x0000000413147287 */ /* 0x000fe4000c000000 */
[----:B------:R-:W-:Y:S02]  /*5520*/  UISETP.NE.AND UP0, UPT, UR35, 0x1, UPT ;  /* 0x000000012300788c */ /* 0x000fe4000bf05270 */
[----:B----4-:R-:W-:Y:S07]  /*5530*/  UIMAD.WIDE.U32 UR4, UR20, UR36, URZ ;  /* 0x00000024140472a5 */ /* 0x010fee000f8e00ff */
[----:B------:R-:W-:Y:S02]  /*5540*/  UMOV UR4, UR5 ;  /* 0x0000000500047c82 */ /* 0x000fe40008000000 */
[----:B------:R-:W-:Y:S04]  /*5550*/  USHF.R.U32.HI UR4, URZ, UR37, UR4 ;  /* 0x00000025ff047299 */ /* 0x000fe80008011604 */
[----:B------:R-:W-:Y:S02]  /*5560*/  USEL UR21, UR20, UR4, !UP0 ;  /* 0x0000000414157287 */ /* 0x000fe4000c000000 */
[----:B------:R-:W-:Y:S02]  /*5570*/  UIADD3 UR4, UPT, UPT, -UR20, URZ, URZ ;  /* 0x000000ff14047290 */ /* 0x000fe4000fffe1ff */
[----:B------:R-:W-:Y:S02]  /*5580*/  UIADD3 UR5, UPT, UPT, -UR21, URZ, URZ ;  /* 0x000000ff15057290 */ /* 0x000fe4000fffe1ff */
[----:B------:R-:W-:Y:S02]  /*5590*/  UIMAD UR19, UR32, UR4, UR19 ;  /* 0x00000004201372a4 */ /* 0x000fe4000f8e0213 */
[----:B------:R-:W-:Y:S01]  /*55a0*/  UIMAD UR20, UR35, UR5, UR20 ;  /* 0x00000005231472a4 */ /* 0x000fe2000f8e0214 */
[----:B--2---:R-:W-:Y:S11]  /*55b0*/  @!P1 BRA `(.L_x_98) ;  /* 0x0000004c00a89947 */ /* 0x004ff60003800000 */
.L_x_183:
[----:B------:R-:W-:Y:S01]  /*55c0*/  VOTEU.ALL UP0, P2 ;  /* 0x0000000000ff7886 */ /* 0x000fe20001000000 */
[----:B-1----:R-:W-:Y:S02]  /*55d0*/  @!P2 IADD3 R3, P1, PT, R12, 0x580, RZ ;  /* 0x000005800c03a810 */ /* 0x002fe40007f3e0ff */
[----:B------:R-:W-:Y:S02]  /*55e0*/  @P0 SHF.R.U32.HI R4, RZ, 0x10, R5 ;  /* 0x00000010ff040819 */ /* 0x000fe40000011605 */
[----:B------:R-:W-:Y:S01]  /*55f0*/  @!UP0 UPRMT UR4, URZ, 0x40, URZ ;  /* 0x00000040ff048896 */ /* 0x000fe200080000ff */
[----:B------:R-:W-:Y:S01]  /*5600*/  @!P2 IMAD.X R2, RZ, RZ, R13, P1 ;  /* 0x000000ffff02a224 */ /* 0x000fe200008e060d */
[----:B------:R-:W-:Y:S01]  /*5610*/  @!P2 R2UR UR5, R3 ;  /* 0x000000000305a2ca */ /* 0x000fe200000e0000 */
[----:B------:R-:W-:Y:S01]  /*5620*/  @!UP0 UIADD3 UR16, UPT, UPT, UR25, 0x200, URZ ;  /* 0x0000020019108890 */ /* 0x000fe2000fffe0ff */
[----:B------:R-:W-:Y:S01]  /*5630*/  @P0 R2UR UR51, R4 ;  /* 0x00000000043302ca */ /* 0x000fe200000e0000 */
[----:B------:R-:W-:Y:S02]  /*5640*/  @!UP0 UPRMT UR6, UR4, 0x5410, URZ ;  /* 0x0000541004068896 */ /* 0x000fe400080000ff */
[----:B------:R-:W-:Y:S01]  /*5650*/  @!P2 R2UR UR4, R2 ;  /* 0x000000000204a2ca */ /* 0x000fe200000e0000 */
[----:B------:R-:W-:Y:S07]  /*5660*/  VOTEU.ALL UP0, P2 ;  /* 0x0000000000ff7886 */ /* 0x000fee0001000000 */
[----:B------:R-:W-:Y:S05]  /*5670*/  IMAD.U32 R2, RZ, RZ, UR5 ;  /* 0x00000005ff027e24 */ /* 0x000fea000f8e00ff */
[----:B------:R-:W-:Y:S01]  /*5680*/  IMAD.U32 R3, RZ, RZ, UR4 ;  /* 0x00000004ff037e24 */ /* 0x000fe2000f8e00ff */
[----:B------:R-:W-:Y:S01]  /*5690*/  @!P2 R2UR UR4, R2 ;  /* 0x000000000204a2ca */ /* 0x000fe200000e0000 */
[----:B------:R-:W-:Y:S03]  /*56a0*/  @!P2 IMAD.MOV.U32 R2, RZ, RZ, 0x2000 ;  /* 0x00002000ff02a424 */ /* 0x000fe600078e00ff */
[----:B------:R-:W-:Y:S11]  /*56b0*/  @!P2 R2UR UR5, R3 ;  /* 0x000000000305a2ca */ /* 0x000ff600000e0000 */
[----:B------:R-:W-:Y:S02]  /*56c0*/  @!UPT UIADD3 URZ, UPT, UPT, URZ, URZ, URZ ;  /* 0x000000fffffff290 */ /* 0x000fe4000fffe0ff */
[----:B------:R1:W-:Y:S01]  /*56d0*/  @!UP0 UTMALDG.4D.IM2COL [UR16], [UR4], UR6 ;  /* 0x00000010040083b4 */ /* 0x0003e20008058006 */
[----:B------:R1:W-:Y:S01]  /*56e0*/  @!P2 SYNCS.ARRIVE.TRANS64.RED.A0TR RZ, [UR25+0x100], R2 ;  /* 0x00010002ffffa9a7 */ /* 0x0003e20008300419 */
[----:B------:R-:W-:Y:S01]  /*56f0*/  SYNCS.ARRIVE.TRANS64.RED.A1T0 RZ, [UR43], RZ ;  /* 0x000000ffffff79a7 */ /* 0x000fe2000810042b */
[----:B------:R-:W2:Y:S02]  /*5700*/  SYNCS.PHASECHK.TRANS64.TRYWAIT P1, [UR25+0x118], R8 ;  /* 0x00011808ff0075a7 */ /* 0x000ea40008021119 */
[----:B-12---:R-:W-:Y:S05]  /*5710*/  @!P1 BRA `(.L_x_99) ;  /* 0x0000004c00689947 */ /* 0x006fea0003800000 */
.L_x_185:
[----:B------:R-:W-:Y:S01]  /*5720*/  VOTEU.ALL UP0, P2 ;  /* 0x0000000000ff7886 */ /* 0x000fe20001000000 */
[----:B-1----:R-:W-:Y:S01]  /*5730*/  @!P2 IADD3 R3, P0, PT, R12, 0x580, RZ ;  /* 0x000005800c03a810 */ /* 0x002fe20007f1e0ff */
[----:B------:R-:W-:Y:S01]  /*5740*/  UMOV UR11, UR19 ;  /* 0x00000013000b7c82 */ /* 0x000fe20008000000 */
[----:B------:R-:W-:Y:S01]  /*5750*/  UMOV UR12, UR20 ;  /* 0x00000014000c7c82 */ /* 0x000fe20008000000 */
[----:B------:R-:W-:Y:S01]  /*5760*/  UMOV UR13, UR21 ;  /* 0x00000015000d7c82 */ /* 0x000fe20008000000 */
[----:B------:R-:W-:Y:S01]  /*5770*/  @!UP0 UPRMT UR4, URZ, 0x40, URZ ;  /* 0x00000040ff048896 */ /* 0x000fe200080000ff */
[----:B------:R-:W-:Y:S01]  /*5780*/  @!P2 IMAD.X R2, RZ, RZ, R13, P0 ;  /* 0x000000ffff02a224 */ /* 0x000fe200000e060d */
[----:B------:R-:W-:Y:S01]  /*5790*/  @!P2 R2UR UR5, R3 ;  /* 0x000000000305a2ca */ /* 0x000fe200000e0000 */
[----:B------:R-:W-:Y:S01]  /*57a0*/  @!UP0 UIADD3 UR10, UPT, UPT, UR18, 0x40, URZ ;  /* 0x00000040120a8890 */ /* 0x000fe2000fffe0ff */
[----:B------:R-:W-:Y:S01]  /*57b0*/  R2UR UR16, R175 ;  /* 0x00000000af1072ca */ /* 0x000fe200000e0000 */
[----:B------:R-:W-:Y:S01]  /*57c0*/  @!UP0 UPRMT UR6, UR4, 0x5410, URZ ;  /* 0x0000541004068896 */ /* 0x000fe200080000ff */
[----:B------:R-:W-:Y:S01]  /*57d0*/  R2UR UR7, R176 ;  /* 0x00000000b00772ca */ /* 0x000fe200000e0000 */
[----:B------:R-:W-:Y:S01]  /*57e0*/  @!UP0 UIADD3 UR8, UPT, UPT, UR25, 0x2200, URZ ;  /* 0x0000220019088890 */ /* 0x000fe2000fffe0ff */
[----:B------:R-:W-:Y:S01]  /*57f0*/  @!P2 R2UR UR4, R2 ;  /* 0x000000000204a2ca */ /* 0x000fe200000e0000 */
[----:B------:R-:W-:Y:S01]  /*5800*/  @!UP0 UIADD3 UR9, UPT, UPT, UR25, 0x108, URZ ;  /* 0x0000010819098890 */ /* 0x000fe2000fffe0ff */
[----:B------:R-:W-:Y:S01]  /*5810*/  LOP3.LUT R10, R10, 0x1, RZ, 0x3c, !PT ;  /* 0x000000010a0a7812 */ /* 0x000fe200078e3cff */
[----:B------:R-:W-:Y:S01]  /*5820*/  VOTEU.ALL UP0, P2 ;  /* 0x0000000000ff7886 */ /* 0x000fe20001000000 */
[----:B------:R-:W-:Y:S01]  /*5830*/  LOP3.LUT R9, R9, 0x1, RZ, 0x3c, !PT ;  /* 0x0000000109097812 */ /* 0x000fe200078e3cff */
[----:B------:R-:W-:Y:S02]  /*5840*/  UPLOP3.LUT UP4, UPT, UPT, UPT, UPT, 0x80, 0x8 ;  /* 0x000000000008789c */ /* 0x000fe40003f8f070 */
[----:B------:R-:W-:Y:S02]  /*5850*/  IMAD.U32 R2, RZ, RZ, UR5 ;  /* 0x00000005ff027e24 */ /* 0x000fe4000f8e00ff */
[----:B------:R-:W-:Y:S02]  /*5860*/  UIADD3 UR21, UPT, UPT, UR14, UR16, URZ ;  /* 0x000000100e157290 */ /* 0x000fe4000fffe0ff */
[----:B------:R-:W-:Y:S02]  /*5870*/  UIADD3 UR50, UPT, UPT, UR15, UR7, URZ ;  /* 0x000000070f327290 */ /* 0x000fe4000fffe0ff */
[----:B------:R-:W-:Y:S01]  /*5880*/  IMAD.U32 R3, RZ, RZ, UR4 ;  /* 0x00000004ff037e24 */ /* 0x000fe2000f8e00ff */
[----:B------:R-:W-:Y:S04]  /*5890*/  @!P2 R2UR UR4, R2 ;  /* 0x000000000204a2ca */ /* 0x000fe800000e0000 */
[----:B------:R-:W-:Y:S11]  /*58a0*/  @!P2 R2UR UR5, R3 ;  /* 0x000000000305a2ca */ /* 0x000ff600000e0000 */
[----:B------:R-:W-:Y:S02]  /*58b0*/  @!UPT UIADD3 URZ, UPT, UPT, URZ, URZ, URZ ;  /* 0x000000fffffff290 */ /* 0x000fe4000fffe0ff */
[----:B------:R2:W-:Y:S01]  /*58c0*/  @!UP0 UTMALDG.4D.IM2COL [UR8], [UR4], UR6 ;  /* 0x00000008040083b4 */ /* 0x0005e20008058006 */
[----:B------:R2:W-:Y:S01]  /*58d0*/  @!P2 SYNCS.ARRIVE.TRANS64.RED.A0TR RZ, [UR25+0x108], R0 ;  /* 0x00010800ffffa9a7 */ /* 0x0005e20008300419 */
[----:B------:R-:W-:Y:S01]  /*58e0*/  SYNCS.ARRIVE.TRANS64.RED.A1T0 RZ, [UR42], RZ ;  /* 0x000000ffffff79a7 */ /* 0x000fe2000810042a */
[----:B------:R-:W-:Y:S05]  /*58f0*/  BRA.U UP2, `(.L_x_100) ;  /* 0xfffffff502007547 */ /* 0x000fea000b83ffff */
[----:B------:R-:W-:-:S04]  /*5900*/  SHF.L.U32 R3, R10, 0x1f, RZ ;  /* 0x0000001f0a037819 */ /* 0x000fc800000006ff */
[----:B------:R-:W1:Y:S02]  /*5910*/  SYNCS.PHASECHK.TRANS64.TRYWAIT P0, [UR25+0x110], R3 ;  /* 0x00011003ff0075a7 */ /* 0x000e640008001119 */
[----:B-1----:R-:W-:Y:S05]  /*5920*/  @!P0 BRA `(.L_x_101) ;  /* 0x0000004800fc8947 */ /* 0x002fea0003800000 */
.L_x_187:
[----:B-12---:R-:W-:-:S07]  /*5930*/  MOV R0, UR25 ;  /* 0x0000001900007c02 */ /* 0x006fce0008000f00 */
.L_x_102:
[----:B-1----:R-:W-:-:S04]  /*5940*/  SHF.L.U32 R3, R10, 0x1f, RZ ;  /* 0x0000001f0a037819 */ /* 0x002fc800000006ff */
[----:B------:R1:W2:Y:S03]  /*5950*/  SYNCS.PHASECHK.TRANS64.TRYWAIT P0, [R0+URZ+0x118], R3 ;  /* 0x00011803000075a7 */ /* 0x0002a600080011ff */
[----:B--2---:R-:W-:Y:S05]  /*5960*/  @!P0 NANOSLEEP.SYNCS 0x989680 ;  /* 0x009896800000895d */ /* 0x004fea0003900000 */
[----:B------:R-:W2:Y:S02]  /*5970*/  @!P0 SYNCS.PHASECHK.TRANS64 P0, [R0+URZ+0x118], R3 ;  /* 0x00011803000085a7 */ /* 0x000ea400080010ff */
[----:B--2---:R-:W-:Y:S05]  /*5980*/  @P0 EXIT ;  /* 0x000000000000094d */ /* 0x004fea0003800000 */
[----:B------:R-:W-:Y:S05]  /*5990*/  BRA `(.L_x_102) ;  /* 0xfffffffc00e87947 */ /* 0x000fea000383ffff */
.L_x_91:
[----:B------:R-:W-:-:S06]  /*59a0*/  UISETP.GE.AND UP0, UPT, UR18, 0x4, UPT ;  /* 0x000000041200788c */ /* 0x000fcc000bf06270 */
[----:B------:R-:W-:-:S13]  /*59b0*/  PLOP3.LUT P0, PT, PT, PT, UP0, 0x80, 0x8 ;  /* 0x000000000008781c */ /* 0x000fda0003f0f008 */
[----:B-1----:R-:W-:Y:S05]  /*59c0*/  @!P0 EXIT ;  /* 0x000000000000894d */ /* 0x002fea0003800000 */
[----:B------:R-:W-:Y:S01]  /*59d0*/  BAR.SYNC.DEFER_BLOCKING 0x6, 0xa0 ;  /* 0x0182800000007b1d */ /* 0x000fe20000010000 */
[C---:B------:R-:W-:Y:S01]  /*59e0*/  IMAD.SHL.U32 R4, R164.reuse, 0x40, RZ ;  /* 0x00000040a4047824 */ /* 0x040fe200078e00ff */
[C---:B------:R-:W-:Y:S01]  /*59f0*/  SHF.L.U32 R69, R164.reuse, 0x10, RZ ;  /* 0x00000010a4457819 */ /* 0x040fe200000006ff */
[C---:B------:R-:W-:Y:S01]  /*5a00*/  IMAD.SHL.U32 R163, R164.reuse, 0x8, RZ ;  /* 0x00000008a4a37824 */ /* 0x040fe200078e00ff */
[----:B------:R-:W-:Y:S01]  /*5a10*/  LOP3.LUT R166, R164, 0x60, RZ, 0xc0, !PT ;  /* 0x00000060a4a67812 */ /* 0x000fe200078ec0ff */
[----:B------:R-:W-:Y:S01]  /*5a20*/  HFMA2 R162, -RZ, RZ, 0, 0 ;  /* 0x00000000ffa27431 */ /* 0x000fe200000001ff */
[----:B------:R-:W-:Y:S01]  /*5a30*/  UMOV UR49, 0x400 ;  /* 0x0000040000317882 */ /* 0x000fe20000000000 */
[----:B------:R-:W1:Y:S01]  /*5a40*/  LDCU.64 UR4, c[0x0][0xa90] ;  /* 0x00015200ff0477ac */ /* 0x000e620008000a00 */
[----:B------:R-:W2:Y:S01]  /*5a50*/  LDC.64 R154, c[0x0][0x8b0] ;  /* 0x00022c00ff9a7b82 */ /* 0x000ea20000000a00 */
[----:B------:R-:W-:Y:S01]  /*5a60*/  LOP3.LUT R6, R4, 0x180, RZ, 0xc0, !PT ;  /* 0x0000018004067812 */ /* 0x000fe200078ec0ff */
[----:B------:R-:W-:Y:S01]  /*5a70*/  IMAD.MOV.U32 R68, RZ, RZ, RZ ;  /* 0x000000ffff447224 */ /* 0x000fe200078e00ff */
[----:B------:R-:W-:Y:S01]  /*5a80*/  ULEA UR49, UR43, UR49, 0x18 ;  /* 0x000000312b317291 */ /* 0x000fe2000f8ec0ff */
[----:B------:R-:W-:-:S02]  /*5a90*/  LOP3.LUT R165, R164, 0x2, RZ, 0xc0, !PT ;  /* 0x00000002a4a57812 */ /* 0x000fc400078ec0ff */
[----:B------:R-:W-:Y:S02]  /*5aa0*/  CS2R R160, SRZ ;  /* 0x0000000000a07805 */ /* 0x000fe4000001ff00 */
[----:B------:R-:W-:Y:S01]  /*5ab0*/  LOP3.LUT R163, R6, 0x30, R163, 0xf8, !PT ;  /* 0x0000003006a37812 */ /* 0x000fe200078ef8a3 */
[----:B------:R-:W-:Y:S01]  /*5ac0*/  IMAD.MOV.U32 R135, RZ, RZ, RZ ;  /* 0x000000ffff877224 */ /* 0x000fe200078e00ff */
[----:B------:R-:W3:Y:S01]  /*5ad0*/  LDC.64 R152, c[0x0][0x8a8] ;  /* 0x00022a00ff987b82 */ /* 0x000ee20000000a00 */
[----:B------:R-:W-:Y:S01]  /*5ae0*/  LOP3.LUT R164, R164, 0x4, RZ, 0xc0, !PT ;  /* 0x00000004a4a47812 */ /* 0x000fe200078ec0ff */
[----:B------:R-:W4:Y:S01]  /*5af0*/  LDCU UR60, c[0x0][0x370] ;  /* 0x00006e00ff3c77ac */ /* 0x000f220008000800 */
[----:B------:R-:W-:Y:S02]  /*5b00*/  LOP3.LUT R163, R163, 0x1e40, R4, 0xf8, !PT ;  /* 0x00001e40a3a37812 */ /* 0x000fe400078ef804 */
[----:B------:R-:W-:Y:S01]  /*5b10*/  LOP3.LUT R69, R69, 0x600000, RZ, 0xc0, !PT ;  /* 0x0060000045457812 */ /* 0x000fe200078ec0ff */
[----:B------:R-:W-:Y:S01]  /*5b20*/  IMAD.MOV R178, RZ, RZ, -R164 ;  /* 0x000000ffffb27224 */ /* 0x000fe200078e0aa4 */
[----:B------:R-:W-:Y:S01]  /*5b30*/  IADD3 R180, PT, PT, -R164, 0x2, RZ ;  /* 0x00000002a4b47810 */ /* 0x000fe20007ffe1ff */
[----:B------:R-:W4:Y:S01]  /*5b40*/  LDS R2, [UR49+0x180] ;  /* 0x00018031ff027984 */ /* 0x000f220008000800 */
[----:B-1----:R-:W-:Y:S01]  /*5b50*/  IMAD.U32 R170, RZ, RZ, UR4 ;  /* 0x00000004ffaa7e24 */ /* 0x002fe2000f8e00ff */
[----:B------:R-:W-:Y:S01]  /*5b60*/  IADD3 R179, PT, PT, -R165, RZ, RZ ;  /* 0x000000ffa5b37210 */ /* 0x000fe20007ffe1ff */
[----:B------:R-:W-:Y:S01]  /*5b70*/  IMAD.U32 R169, RZ, RZ, UR5 ;  /* 0x00000005ffa97e24 */ /* 0x000fe2000f8e00ff */
[----:B------:R-:W1:Y:S01]  /*5b80*/  LDCU.128 UR4, c[0x0][0xa80] ;  /* 0x00015000ff0477ac */ /* 0x000e620008000c00 */
[----:B------:R-:W-:Y:S01]  /*5b90*/  VIADD R181, R163, UR49 ;  /* 0x00000031a3b57c36 */ /* 0x000fe20008000000 */
[----:B------:R-:W2:Y:S03]  /*5ba0*/  LDCU UR45, c[0x0][0xb0c] ;  /* 0x00016180ff2d77ac */ /* 0x000ea60008000800 */
[----:B------:R-:W-:Y:S01]  /*5bb0*/  VIADD R181, R181, 0x200 ;  /* 0x00000200b5b57836 */ /* 0x000fe20000000000 */
[----:B------:R-:W2:Y:S01]  /*5bc0*/  LDCU UR38, c[0x0][0xb30] ;  /* 0x00016600ff2677ac */ /* 0x000ea20008000800 */
[----:B------:R-:W2:Y:S01]  /*5bd0*/  LDCU.64 UR54, c[0x0][0x888] ;  /* 0x00011100ff3677ac */ /* 0x000ea20008000a00 */
[----:B------:R-:W2:Y:S01]  /*5be0*/  LDCU.64 UR46, c[0x0][0xb28] ;  /* 0x00016500ff2e77ac */ /* 0x000ea20008000a00 */
[----:B-1----:R-:W-:Y:S01]  /*5bf0*/  IMAD.U32 R174, RZ, RZ, UR4 ;  /* 0x00000004ffae7e24 */ /* 0x002fe2000f8e00ff */
[----:B------:R-:W-:Y:S01]  /*5c00*/  MOV R171, UR7 ;  /* 0x0000000700ab7c02 */ /* 0x000fe20008000f00 */
[----:B------:R-:W-:Y:S01]  /*5c10*/  IMAD.U32 R173, RZ, RZ, UR5 ;  /* 0x00000005ffad7e24 */ /* 0x000fe2000f8e00ff */
[----:B------:R-:W-:Y:S01]  /*5c20*/  UIADD3 UR4, UPT, UPT, UR49, 0x4200, URZ ;  /* 0x0000420031047890 */ /* 0x000fe2000fffe0ff */
[----:B------:R-:W-:Y:S01]  /*5c30*/  IMAD.U32 R172, RZ, RZ, UR6 ;  /* 0x00000006ffac7e24 */ /* 0x000fe2000f8e00ff */
[----:B------:R-:W-:Y:S01]  /*5c40*/  UIADD3 UR5, UPT, UPT, UR49, 0x200, URZ ;  /* 0x0000020031057890 */ /* 0x000fe2000fffe0ff */
[----:B------:R-:W1:Y:S03]  /*5c50*/  LDCU.64 UR62, c[0x0][0x890] ;  /* 0x00011200ff3e77ac */ /* 0x000e660008000a00 */
[----:B------:R-:W-:-:S02]  /*5c60*/  MOV R182, UR4 ;  /* 0x0000000400b67c02 */ /* 0x000fc40008000f00 */
[----:B------:R-:W-:Y:S01]  /*5c70*/  IMAD.U32 R183, RZ, RZ, UR5 ;  /* 0x00000005ffb77e24 */ /* 0x000fe2000f8e00ff */
[----:B------:R-:W1:Y:S01]  /*5c80*/  LDCU.128 UR56, c[0x0][0xb10] ;  /* 0x00016200ff3877ac */ /* 0x000e620008000c00 */
[----:B------:R-:W1:Y:S01]  /*5c90*/  LDCU UR53, c[0x0][0x374] ;  /* 0x00006e80ff3577ac */ /* 0x000e620008000800 */
[C---:B----4-:R-:W-:Y:S01]  /*5ca0*/  VIADD R3, R2.reuse, 0x80 ;  /* 0x0000008002037836 */ /* 0x050fe20000000000 */
[----:B------:R-:W-:-:S04]  /*5cb0*/  LOP3.LUT R2, R2, 0xffff, RZ, 0xc0, !PT ;  /* 0x0000ffff02027812 */ /* 0x000fc800078ec0ff */
[----:B------:R-:W-:-:S05]  /*5cc0*/  LOP3.LUT R3, R3, 0xffff, RZ, 0xc0, !PT ;  /* 0x0000ffff03037812 */ /* 0x000fca00078ec0ff */
[----:B--23--:R4:W-:Y:S02]  /*5cd0*/  STL.64 [R1], R2 ;  /* 0x0000000201007387 */ /* 0x00c9e40000100a00 */
.L_x_129:
[----:B----4-:R-:W-:Y:S04]  /*5ce0*/  SHF.L.U32 R3, R161, 0x1f, RZ ;  /* 0x0000001fa1037819 */ /* 0x010fe800000006ff */
[----:B------:R-:W2:Y:S02]  /*5cf0*/  SYNCS.PHASECHK.TRANS64.TRYWAIT P0, [UR49+0x130], R3 ;  /* 0x00013003ff0075a7 */ /* 0x000ea40008001131 */
[----:B-12---:R-:W-:Y:S05]  /*5d00*/  @!P0 BRA `(.L_x_103) ;  /* 0x00000048001c8947 */ /* 0x006fea0003800000 */
.L_x_189:
[----:B------:R-:W-:Y:S01]  /*5d10*/  LEA R2, R68, UR48, 0x2 ;  /* 0x0000003044027c11 */ /* 0x000fe2000f8e10ff */
[----:B------:R-:W3:Y:S01]  /*5d20*/  LDS.128 R4, [UR49+0x170] ;  /* 0x00017031ff047984 */ /* 0x000ee20008000c00 */
[----:B------:R-:W-:Y:S02]  /*5d30*/  UIADD3 UR4, UPT, UPT, UR49, 0x138, URZ ;  /* 0x0000013831047890 */ /* 0x000fe4000fffe0ff */
[----:B------:R-:W-:Y:S01]  /*5d40*/  UISETP.GE.AND UP0, UPT, UR39, 0x1, UPT ;  /* 0x000000012700788c */ /* 0x000fe2000bf06270 */
[----:B------:R-:W-:Y:S01]  /*5d50*/  @!PT LDS RZ, [RZ] ;  /* 0x00000000fffff984 */ /* 0x000fe20000000800 */
[----:B------:R-:W-:Y:S01]  /*5d60*/  @!PT LDS RZ, [RZ] ;  /* 0x00000000fffff984 */ /* 0x000fe20000000800 */
[----:B------:R-:W-:Y:S01]  /*5d70*/  @!PT LDS RZ, [RZ] ;  /* 0x00000000fffff984 */ /* 0x000fe20000000800 */
[----:B------:R-:W-:Y:S01]  /*5d80*/  @!PT LDS RZ, [RZ] ;  /* 0x00000000fffff984 */ /* 0x000fe20000000800 */
[----:B------:R4:W-:Y:S06]  /*5d90*/  MEMBAR.ALL.CTA ;  /* 0x0000000000007992 */ /* 0x0009ec0000008000 */
[----:B----4-:R-:W4:Y:S01]  /*5da0*/  FENCE.VIEW.ASYNC.S ;  /* 0x00000000000073c6 */ /* 0x010f220000000000 */
[----:B------:R-:W-:Y:S09]  /*5db0*/  UPRMT UR4, URZ, 0x654, UR4 ;  /* 0x00000654ff047896 */ /* 0x000ff20008000004 */
[----:B----4-:R-:W-:Y:S01]  /*5dc0*/  SYNCS.ARRIVE.TRANS64.RED.A1T0 RZ, [UR4], RZ ;  /* 0x000000ffffff79a7 */ /* 0x010fe20008100404 */
[----:B------:R-:W5:Y:S01]  /*5dd0*/  LDL R2, [R2] ;  /* 0x0000000002027983 */ /* 0x000f620000100800 */
[----:B---3--:R-:W-:Y:S11]  /*5de0*/  LOP3.LUT P0, RZ, R6, 0x1, RZ, 0xc0, !PT ;  /* 0x0000000106ff7812 */ /* 0x008ff6000780c0ff */
[----:B------:R-:W-:Y:S02]  /*5df0*/  @!UPT UIADD3 URZ, UPT, UPT, URZ, URZ, URZ ;  /* 0x000000fffffff290 */ /* 0x000fe4000fffe0ff */
[----:B------:R-:W-:Y:S01]  /*5e00*/  VOTEU.ANY UP1, P0 ;  /* 0x0000000000ff7886 */ /* 0x000fe20000020100 */
[----:B------:R-:W-:Y:S01]  /*5e10*/  PLOP3.LUT P0, PT, PT, PT, UP1, 0x80, 0x8 ;  /* 0x000000000008781c */ /* 0x000fe20003f0f018 */
[----:B------:R-:W-:Y:S11]  /*5e20*/  UP2UR UR52, UPR, URZ, 0x2 ;  /* 0x00000002ff347883 */ /* 0x000ff60008000000 */
[----:B------:R-:W-:Y:S01]  /*5e30*/  @!UPT UIADD3 URZ, UPT, UPT, URZ, URZ, URZ ;  /* 0x000000fffffff290 */ /* 0x000fe2000fffe0ff */
[----:B--2---:R-:W-:Y:S02]  /*5e40*/  @P0 MOV R3, R4 ;  /* 0x0000000400030202 */ /* 0x004fe40000000f00 */
[----:B------:R-:W-:Y:S02]  /*5e50*/  @P0 LOP3.LUT R0, R5, 0xffff, RZ, 0xc0, !PT ;  /* 0x0000ffff05000812 */ /* 0x000fe400078ec0ff */
[----:B------:R-:W-:Y:S02]  /*5e60*/  @P0 R2UR UR5, R3 ;  /* 0x00000000030502ca */ /* 0x000fe400000e0000 */
[----:B------:R-:W-:Y:S11]  /*5e70*/  @P0 R2UR UR4, R0 ;  /* 0x00000000000402ca */ /* 0x000ff600000e0000 */
[----:B------:R-:W-:Y:S02]  /*5e80*/  @UP1 UMOV UR37, UR5 ;  /* 0x0000000500251c82 */ /* 0x000fe40008000000 */
[----:B------:R-:W-:Y:S01]  /*5e90*/  @UP1 UMOV UR36, UR4 ;  /* 0x0000000400241c82 */ /* 0x000fe20008000000 */
[----:B------:R-:W-:Y:S05]  /*5ea0*/  BRA.U !UP0, `(.L_x_104) ;  /* 0x0000000108cc7547 */ /* 0x000fea000b800000 */
[----:B------:R-:W2:Y:S01]  /*5eb0*/  LDCU UR9, c[0x0][0xb20] ;  /* 0x00016400ff0977ac */ /* 0x000ea20008000800 */
[----:B-1----:R-:W-:Y:S02]  /*5ec0*/  UIMAD.WIDE.U32 UR4, UR53, UR59, URZ ;  /* 0x0000003b350472a5 */ /* 0x002fe4000f8e00ff */
[----:B------:R-:W-:Y:S02]  /*5ed0*/  UIMAD.WIDE.U32 UR6, UR60, UR56, URZ ;  /* 0x000000383c0672a5 */ /* 0x000fe4000f8e00ff */
[----:B------:R-:W-:Y:S02]  /*5ee0*/  UIMAD.WIDE.U32 UR10, UR36, UR59, URZ ;  /* 0x0000003b240a72a5 */ /* 0x000fe4000f8e00ff */
[----:B------:R-:W-:Y:S02]  /*5ef0*/  UISETP.NE.AND UP0, UPT, UR58, 0x1, UPT ;  /* 0x000000013a00788c */ /* 0x000fe4000bf05270 */
[----:B------:R-:W-:Y:S02]  /*5f00*/  UISETP.NE.AND UP1, UPT, UR45, 0x1, UPT ;  /* 0x000000012d00788c */ /* 0x000fe4000bf25270 */
[----:B------:R-:W-:Y:S02]  /*5f10*/  UISETP.NE.AND UP2, UPT, UR39, 0x1, UPT ;  /* 0x000000012700788c */ /* 0x000fe4000bf45270 */
[----:B------:R-:W-:Y:S01]  /*5f20*/  UIMAD.WIDE.U32 UR12, UR37, UR56, URZ ;  /* 0x00000038250c72a5 */ /* 0x000fe2000f8e00ff */
[----:B------:R-:W-:Y:S01]  /*5f30*/  UMOV UR4, UR5 ;  /* 0x0000000500047c82 */ /* 0x000fe20008000000 */
[----:B------:R-:W-:Y:S01]  /*5f40*/  UMOV UR6, UR11 ;  /* 0x0000000b00067c82 */ /* 0x000fe20008000000 */
[----:B--2---:R-:W-:Y:S03]  /*5f50*/  USHF.R.U32.HI UR8, URZ, UR9, UR4 ;  /* 0x00000009ff087299 */ /* 0x004fe60008011604 */
[----:B------:R-:W-:Y:S02]  /*5f60*/  UMOV UR4, UR7 ;  /* 0x0000000700047c82 */ /* 0x000fe40008000000 */
[----:B------:R-:W-:Y:S02]  /*5f70*/  USHF.R.U32.HI UR5, URZ, UR57, UR4 ;  /* 0x00000039ff057299 */ /* 0x000fe40008011604 */
[----:B------:R-:W-:Y:S02]  /*5f80*/  USEL UR4, UR53, UR8, !UP0 ;  /* 0x0000000835047287 */ /* 0x000fe4000c000000 */
[----:B------:R-:W-:Y:S02]  /*5f90*/  USHF.R.U32.HI UR8, URZ, UR9, UR6 ;  /* 0x00000009ff087299 */ /* 0x000fe40008011606 */
[----:B------:R-:W-:Y:S02]  /*5fa0*/  UIMAD.WIDE.U32 UR6, UR4, UR46, URZ ;  /* 0x0000002e040672a5 */ /* 0x000fe4000f8e00ff */
[----:B------:R-:W-:Y:S02]  /*5fb0*/  USEL UR9, UR60, UR5, !UP1 ;  /* 0x000000053c097287 */ /* 0x000fe4000c800000 */
[----:B------:R-:W-:Y:S02]  /*5fc0*/  USEL UR8, UR36, UR8, !UP0 ;  /* 0x0000000824087287 */ /* 0x000fe4000c000000 */
[----:B------:R-:W-:Y:S01]  /*5fd0*/  UIMAD.WIDE.U32 UR10, UR9, UR46, URZ ;  /* 0x0000002e090a72a5 */ /* 0x000fe2000f8e00ff */
[----:B------:R-:W-:Y:S01]  /*5fe0*/  UMOV UR6, UR7 ;  /* 0x0000000700067c82 */ /* 0x000fe20008000000 */
[----:B------:R-:W-:Y:S01]  /*5ff0*/  UMOV UR5, UR13 ;  /* 0x0000000d00057c82 */ /* 0x000fe20008000000 */
[----:B------:R-:W-:Y:S02]  /*6000*/  @UP2 USHF.R.U32.HI UR4, URZ, UR47, UR6 ;  /* 0x0000002fff042299 */ /* 0x000fe40008011606 */
[----:B------:R-:W-:Y:S02]  /*6010*/  USHF.R.U32.HI UR5, URZ, UR57, UR5 ;  /* 0x00000039ff057299 */ /* 0x000fe40008011605 */
[----:B------:R-:W-:Y:S02]  /*6020*/  UIMAD UR4, UR39, UR4, URZ ;  /* 0x00000004270472a4 */ /* 0x000fe4000f8e02ff */
[----:B------:R-:W-:Y:S02]  /*6030*/  USEL UR5, UR37, UR5, !UP1 ;  /* 0x0000000525057287 */ /* 0x000fe4000c800000 */
[----:B------:R-:W-:Y:S01]  /*6040*/  UISETP.GE.AND UP0, UPT, UR8, UR4, UPT ;  /* 0x000000040800728c */ /* 0x000fe2000bf06270 */
[----:B------:R-:W-:Y:S01]  /*6050*/  UMOV UR6, UR11 ;  /* 0x0000000b00067c82 */ /* 0x000fe20008000000 */
[----:B------:R-:W-:Y:S02]  /*6060*/  UIMAD.WIDE.U32 UR10, UR8, UR46, URZ ;  /* 0x0000002e080a72a5 */ /* 0x000fe4000f8e00ff */
[----:B------:R-:W-:Y:S04]  /*6070*/  @UP2 USHF.R.U32.HI UR9, URZ, UR47, UR6 ;  /* 0x0000002fff092299 */ /* 0x000fe80008011606 */
[----:B------:R-:W-:Y:S01]  /*6080*/  UIMAD UR6, UR39, UR9, URZ ;  /* 0x00000009270672a4 */ /* 0x000fe2000f8e02ff */
[----:B------:R-:W-:Y:S03]  /*6090*/  UMOV UR4, UR11 ;  /* 0x0000000b00047c82 */ /* 0x000fe60008000000 */
[----:B------:R-:W-:Y:S02]  /*60a0*/  UISETP.GE.OR UP0, UPT, UR5, UR6, UP0 ;  /* 0x000000060500728c */ /* 0x000fe40008706670 */
[----:B------:R-:W-:Y:S02]  /*60b0*/  USHF.R.U32.HI UR4, URZ, UR47, UR4 ;  /* 0x0000002fff047299 */ /* 0x000fe40008011604 */
[----:B------:R-:W-:Y:S02]  /*60c0*/  UIMAD.WIDE.U32 UR6, UR5, UR46, URZ ;  /* 0x0000002e050672a5 */ /* 0x000fe4000f8e00ff */
[----:B------:R-:W-:Y:S02]  /*60d0*/  USEL UR11, UR8, UR4, !UP2 ;  /* 0x00000004080b7287 */ /* 0x000fe4000d000000 */
[----:B------:R-:W-:Y:S02]  /*60e0*/  UIADD3 UR6, UPT, UPT, -UR5, URZ, URZ ;  /* 0x000000ff05067290 */ /* 0x000fe4000fffe1ff */
[----:B------:R-:W-:Y:S02]  /*60f0*/  UIADD3 UR10, UPT, UPT, -UR11, URZ, URZ ;  /* 0x000000ff0b0a7290 */ /* 0x000fe4000fffe1ff */
[----:B------:R-:W-:Y:S02]  /*6100*/  UIMAD UR6, UR45, UR6, UR37 ;  /* 0x000000062d0672a4 */ /* 0x000fe4000f8e0225 */
[----:B------:R-:W-:Y:S01]  /*6110*/  UIMAD UR10, UR39, UR10, UR8 ;  /* 0x0000000a270a72a4 */ /* 0x000fe2000f8e0208 */
[----:B------:R-:W-:Y:S01]  /*6120*/  @!UP0 UMOV UR4, UR7 ;  /* 0x0000000700048c82 */ /* 0x000fe20008000000 */
[----:B------:R-:W-:Y:S02]  /*6130*/  UIADD3 UR7, UPT, UPT, -UR8, URZ, URZ ;  /* 0x000000ff08077290 */ /* 0x000fe4000fffe1ff */
[----:B------:R-:W-:Y:S04]  /*6140*/  @!UP0 USHF.R.U32.HI UR4, URZ, UR47, UR4 ;  /* 0x0000002fff048299 */ /* 0x000fe80008011604 */
[----:B------:R-:W-:Y:S04]  /*6150*/  @!UP0 USEL UR4, UR5, UR4, !UP2 ;  /* 0x0000000405048287 */ /* 0x000fe8000d000000 */
[----:B------:R-:W-:Y:S02]  /*6160*/  @!UP0 UIMAD UR9, UR9, UR10, UR4 ;  /* 0x0000000a090982a4 */ /* 0x000fe4000f8e0204 */
[----:B------:R-:W-:Y:S02]  /*6170*/  @!UP0 UIADD3 UR10, UPT, UPT, UR11, -UR4, URZ ;  /* 0x800000040b0a8290 */ /* 0x000fe4000fffe0ff */
[----:B------:R-:W-:Y:S02]  /*6180*/  UIMAD UR4, UR58, UR7, UR36 ;  /* 0x000000073a0472a4 */ /* 0x000fe4000f8e0224 */
[----:B------:R-:W-:Y:S03]  /*6190*/  @!UP0 UIMAD UR8, UR10, UR39, UR5 ;  /* 0x000000270a0882a4 */ /* 0x000fe6000f8e0205 */
[----:B------:R-:W-:Y:S02]  /*61a0*/  @!UP0 UMOV UR5, UR9 ;  /* 0x0000000900058c82 */ /* 0x000fe40008000000 */
[----:B------:R-:W-:Y:S02]  /*61b0*/  UIMAD UR37, UR5, UR45, UR6 ;  /* 0x0000002d052572a4 */ /* 0x000fe4000f8e0206 */
[----:B------:R-:W-:Y:S11]  /*61c0*/  UIMAD UR36, UR8, UR58, UR4 ;  /* 0x0000003a082472a4 */ /* 0x000ff6000f8e0204 */
[----:B------:R-:W-:Y:S01]  /*61d0*/  @!UPT UIADD3 URZ, UPT, UPT, URZ, URZ, URZ ;  /* 0x000000fffffff290 */ /* 0x000fe2000fffe0ff */
.L_x_104:
[----:B------:R-:W-:Y:S01]  /*61e0*/  UISETP.NE.AND UP0, UPT, UR38, 0x1, UPT ;  /* 0x000000012600788c */ /* 0x000fe2000bf05270 */
[----:B------:R-:W-:Y:S01]  /*61f0*/  @P0 SHF.R.U32.HI R4, RZ, 0x10, R5 ;  /* 0x00000010ff040819 */ /* 0x000fe20000011605 */
[----:B------:R-:W-:Y:S02]  /*6200*/  UIADD3 UR11, UPT, UPT, UR49, 0x200, URZ ;  /* 0x00000200310b7890 */ /* 0x000fe4000fffe0ff */
[----:B------:R-:W-:Y:S01]  /*6210*/  USHF.L.U32 UR41, UR21, 0x7, URZ ;  /* 0x0000000715297899 */ /* 0x000fe200080006ff */
[----:B------:R-:W-:Y:S06]  /*6220*/  @P0 R2UR UR61, R4 ;  /* 0x00000000043d02ca */ /* 0x000fec00000e0000 */
[----:B------:R-:W2:Y:S01]  /*6230*/  @!UP0 LDCU.128 UR12, c[0x0][0xb10] ;  /* 0x00016200ff0c87ac */ /* 0x000ea20008000c00 */
[----:B------:R-:W3:Y:S01]  /*6240*/  @!UP0 LDCU UR5, c[0x0][0xb0c] ;  /* 0x00016180ff0587ac */ /* 0x000ee20008000800 */
[----:B------:R-:W4:Y:S01]  /*6250*/  @!UP0 LDCU UR10, c[0x0][0xb20] ;  /* 0x00016400ff0a87ac */ /* 0x000f220008000800 */
[----:B--2---:R-:W-:Y:S02]  /*6260*/  UIMAD.WIDE.U32 UR8, UR37, UR12, URZ ;  /* 0x0000000c250872a5 */ /* 0x004fe4000f8e00ff */
[----:B------:R-:W-:Y:S02]  /*6270*/  UIMAD.WIDE.U32 UR6, UR36, UR15, URZ ;  /* 0x0000000f240672a5 */ /* 0x000fe4000f8e00ff */
[----:B------:R-:W-:Y:S03]  /*6280*/  @!UP0 UISETP.NE.AND UP1, UPT, UR14, 0x1, UPT ;  /* 0x000000010e00888c */ /* 0x000fe6000bf25270 */
[----:B------:R-:W-:Y:S01]  /*6290*/  @!UP0 UMOV UR4, UR9 ;  /* 0x0000000900048c82 */ /* 0x000fe20008000000 */
[----:B---3--:R-:W-:Y:S02]  /*62a0*/  @!UP0 UISETP.NE.AND UP2, UPT, UR5, 0x1, UPT ;  /* 0x000000010500888c */ /* 0x008fe4000bf45270 */
[----:B------:R-:W-:Y:S01]  /*62b0*/  @!UP0 USHF.R.U32.HI UR4, URZ, UR13, UR4 ;  /* 0x0000000dff048299 */ /* 0x000fe20008011604 */
[----:B------:R-:W-:Y:S02]  /*62c0*/  @!UP0 UMOV UR6, UR7 ;  /* 0x0000000700068c82 */ /* 0x000fe40008000000 */
[----:B----4-:R-:W-:Y:S02]  /*62d0*/  @!UP0 USHF.R.U32.HI UR6, URZ, UR10, UR6 ;  /* 0x0000000aff068299 */ /* 0x010fe40008011606 */
[----:B------:R-:W-:Y:S02]  /*62e0*/  @!UP0 USEL UR7, UR37, UR4, !UP2 ;  /* 0x0000000425078287 */ /* 0x000fe4000d000000 */
[----:B------:R-:W-:Y:S04]  /*62f0*/  @!UP0 USEL UR6, UR36, UR6, !UP1 ;  /* 0x0000000624068287 */ /* 0x000fe8000c800000 */
[----:B------:R-:W-:Y:S02]  /*6300*/  @!UP0 UIADD3 UR4, UPT, UPT, -UR7, UR6, URZ ;  /* 0x0000000607048290 */ /* 0x000fe4000fffe1ff */
[----:B------:R-:W-:Y:S02]  /*6310*/  @!UP0 UIADD3 UR6, UPT, UPT, UR7, -UR6, URZ ;  /* 0x8000000607068290 */ /* 0x000fe4000fffe0ff */
[----:B------:R-:W-:Y:S02]  /*6320*/  @!UP0 UIMAD UR37, UR4, UR5, UR37 ;  /* 0x00000005042582a4 */ /* 0x000fe4000f8e0225 */
[----:B------:R-:W-:Y:S02]  /*6330*/  @!UP0 UIMAD UR36, UR6, UR14, UR36 ;  /* 0x0000000e062482a4 */ /* 0x000fe4000f8e0224 */
[----:B------:R-:W-:Y:S09]  /*6340*/  ULOP3.LUT UP0, URZ, UR11, 0x1b0, URZ, 0xc0, !UPT ;  /* 0x000001b00bff7892 */ /* 0x000ff2000f80c0ff */
[----:B------:R-:W-:Y:S05]  /*6350*/  BRA.U !UP0, `(.L_x_105) ;  /* 0x0000000108407547 */ /* 0x000fea000b800000 */
[----:B------:R-:W2:Y:S01]  /*6360*/  LDCU.64 UR8, c[0x4][0x80] ;  /* 0x01001000ff0877ac */ /* 0x000ea20008000a00 */
[----:B------:R-:W-:Y:S01]  /*6370*/  MOV R15, 0x0 ;  /* 0x00000000000f7802 */ /* 0x000fe20000000f00 */
[----:B------:R-:W-:Y:S02]  /*6380*/  HFMA2 R12, -RZ, RZ, 0, 5.9604644775390625e-08 ;  /* 0x00000001ff0c7431 */ /* 0x000fe400000001ff */
[----:B------:R-:W-:Y:S02]  /*6390*/  IMAD.MOV.U32 R8, RZ, RZ, 0x70 ;  /* 0x00000070ff087424 */ /* 0x000fe400078e00ff */
[----:B------:R-:W-:Y:S01]  /*63a0*/  IMAD.MOV.U32 R13, RZ, RZ, RZ ;  /* 0x000000ffff0d7224 */ /* 0x000fe200078e00ff */
[----:B------:R-:W3:Y:S01]  /*63b0*/  LDCU.64 UR6, c[0x4][0x88] ;  /* 0x01001100ff0677ac */ /* 0x000ee20008000a00 */
[----:B------:R-:W4:Y:S01]  /*63c0*/  LDC.64 R14, c[0x4][R15] ;  /* 0x010000000f0e7b82 */ /* 0x000f220000000a00 */
[----:B------:R-:W1:Y:S01]  /*63d0*/  LDCU.64 UR4, c[0x4][0x8] ;  /* 0x01000100ff0477ac */ /* 0x000e620008000a00 */
[----:B--2---:R-:W-:Y:S01]  /*63e0*/  MOV R5, UR9 ;  /* 0x0000000900057c02 */ /* 0x004fe20008000f00 */
[----:B------:R-:W-:Y:S01]  /*63f0*/  IMAD.U32 R4, RZ, RZ, UR8 ;  /* 0x00000008ff047e24 */ /* 0x000fe2000f8e00ff */
[----:B---3--:R-:W-:Y:S01]  /*6400*/  MOV R7, UR7 ;  /* 0x0000000700077c02 */ /* 0x008fe20008000f00 */
[----:B------:R-:W-:Y:S01]  /*6410*/  IMAD.U32 R6, RZ, RZ, UR6 ;  /* 0x00000006ff067e24 */ /* 0x000fe2000f8e00ff */
[----:B-1----:R-:W-:Y:S01]  /*6420*/  MOV R11, UR5 ;  /* 0x00000005000b7c02 */ /* 0x002fe20008000f00 */
[----:B------:R-:W-:Y:S02]  /*6430*/  IMAD.U32 R10, RZ, RZ, UR4 ;  /* 0x00000004ff0a7e24 */ /* 0x000fe4000f8e00ff */
[----:B------:R-:W-:Y:S07]  /*6440*/  LEPC R20, `(.L_x_105) ;  /* 0x000000001014794e */ /* 0x000fee0000000000 */
[----:B----45:R-:W-:Y:S05]  /*6450*/  CALL.ABS.NOINC R14 ;  /* 0x000000000e007343 */ /* 0x030fea0003c00000 */
.L_x_105:
[----:B------:R-:W-:Y:S01]  /*6460*/  LOP3.LUT P0, RZ, R182, 0x1b0, RZ, 0xc0, !PT ;  /* 0x000001b0b6ff7812 */ /* 0x000fe2000780c0ff */
[----:B------:R-:W-:Y:S11]  /*6470*/  BSSY.RECONVERGENT B6, `(.L_x_106) ;  /* 0x0000013000067945 */ /* 0x000ff60003800200 */
[----:B------:R-:W-:Y:S01]  /*6480*/  @!UPT UIADD3 URZ, UPT, UPT, URZ, URZ, URZ ;  /* 0x000000fffffff290 */ /* 0x000fe2000fffe0ff */
[----:B------:R-:W-:Y:S05]  /*6490*/  @!P0 BRA `(.L_x_107) ;  /* 0x0000000000408947 */ /* 0x000fea0003800000 */
        /* <DEDUP_REMOVED lines=16> */
.L_x_107:
[----:B-1----:R-:W-:Y:S05]  /*65a0*/  BSYNC.RECONVERGENT B6 ;  /* 0x0000000000067941 */ /* 0x002fea0003800200 */
.L_x_106:
[----:B------:R-:W-:Y:S01]  /*65b0*/  R2UR UR4, R177 ;  /* 0x00000000b10472ca */ /* 0x000fe200000e0000 */
[----:B------:R-:W-:Y:S01]  /*65c0*/  UISETP.NE.U32.AND UP0, UPT, UR62, URZ, UPT ;  /* 0x000000ff3e00728c */ /* 0x000fe2000bf05070 */
[----:B------:R-:W-:Y:S02]  /*65d0*/  ISETP.NE.U32.AND P4, PT, R154, RZ, PT ;  /* 0x000000ff9a00720c */ /* 0x000fe40003f85070 */
[----:B------:R-:W-:Y:S01]  /*65e0*/  ISETP.NE.U32.AND P2, PT, RZ, UR54, PT ;  /* 0x00000036ff007c0c */ /* 0x000fe2000bf45070 */
[----:B------:R-:W-:Y:S01]  /*65f0*/  UISETP.NE.AND.EX UP1, UPT, UR63, URZ, UPT, UP0 ;  /* 0x000000ff3f00728c */ /* 0x000fe2000bf25300 */
[----:B------:R-:W-:Y:S01]  /*6600*/  ISETP.NE.AND.EX P4, PT, R155, RZ, PT, P4 ;  /* 0x000000ff9b00720c */ /* 0x000fe20003f85340 */
[----:B------:R-:W-:Y:S01]  /*6610*/  UPLOP3.LUT UP0, UPT, UPT, UPT, UPT, 0x40, 0x4 ;  /* 0x000000000004789c */ /* 0x000fe20003f0e870 */
[----:B------:R-:W-:Y:S05]  /*6620*/  ISETP.NE.AND.EX P2, PT, RZ, UR55, PT, P2 ;  /* 0x00000037ff007c0c */ /* 0x000fea000bf45320 */
[----:B------:R-:W-:Y:S06]  /*6630*/  UISETP.NE.AND UP2, UPT, UR4, URZ, UPT ;  /* 0x000000ff0400728c */ /* 0x000fec000bf45270 */
[----:B------:R-:W-:Y:S05]  /*6640*/  PLOP3.LUT P1, PT, PT, PT, UP2, 0x80, 0x8 ;  /* 0x000000000008781c */ /* 0x000fea0003f2f028 */
[----:B------:R-:W-:Y:S06]  /*6650*/  @UP2 UPLOP3.LUT UP0, UPT, UPT, UPT, UP1, 0x80, 0x8 ;  /* 0x000000000008289c */ /* 0x000fec0003f0f010 */
[----:B------:R-:W-:Y:S01]  /*6660*/  PLOP3.LUT P0, PT, PT, PT, UP0, 0x80, 0x8 ;  /* 0x000000000008781c */ /* 0x000fe20003f0f008 */
[----:B------:R-:W-:Y:S01]  /*6670*/  @!UPT UIADD3 URZ, UPT, UPT, URZ, URZ, URZ ;  /* 0x000000fffffff290 */ /* 0x000fe2000fffe0ff */
[----:B------:R-:W-:Y:S11]  /*6680*/  BRA.U !UP1, `(.L_x_108) ;  /* 0x00000001093c7547 */ /* 0x000ff6000b800000 */
[----:B------:R-:W-:Y:S01]  /*6690*/  UISETP.NE.U32.AND UP0, UPT, UR54, URZ, UPT ;  /* 0x000000ff3600728c */ /* 0x000fe2000bf05070 */
[----:B------:R-:W-:Y:S01]  /*66a0*/  HFMA2 R0, -RZ, RZ, 0, 5.9604644775390625e-08 ;  /* 0x00000001ff007431 */ /* 0x000fe200000001ff */
[----:B------:R-:W1:Y:S01]  /*66b0*/  LDCU.64 UR8, c[0x0][0x358] ;  /* 0x00006b00ff0877ac */ /* 0x000e620008000a00 */
[----:B------:R-:W-:Y:S01]  /*66c0*/  IMAD.MOV.U32 R167, RZ, RZ, 0x1 ;  /* 0x00000001ffa77424 */ /* 0x000fe200078e00ff */
[----:B------:R-:W-:Y:S06]  /*66d0*/  UISETP.NE.AND.EX UP0, UPT, UR55, URZ, UPT, UP0 ;  /* 0x000000ff3700728c */ /* 0x000fec000bf05300 */
        /* <DEDUP_REMOVED lines=9> */
[----:B-12---:R-:W-:Y:S02]  /*6770*/  @!P3 IMAD.U32 R73, RZ, RZ, UR4 ;  /* 0x00000004ff49be24 */ /* 0x006fe4000f8e00ff */
.L_x_108:
[----:B------:R-:W-:Y:S05]  /*6780*/  @!P4 BRA `(.L_x_109) ;  /* 0x000000000024c947 */ /* 0x000fea0003800000 */
[----:B------:R-:W-:Y:S01]  /*6790*/  ISETP.NE.U32.AND P3, PT, R152, RZ, PT ;  /* 0x000000ff9800720c */ /* 0x000fe20003f65070 */
[----:B------:R-:W1:Y:S03]  /*67a0*/  LDCU.64 UR4, c[0x0][0x358] ;  /* 0x00006b00ff0477ac */ /* 0x000e660008000a00 */
[----:B------:R-:W-:Y:S11]  /*67b0*/  ISETP.NE.AND.EX P3, PT, R153, RZ, PT, P3 ;  /* 0x000000ff9900720c */ /* 0x000ff60003f65330 */
[----:B------:R-:W-:Y:S02]  /*67c0*/  @!UPT UIADD3 URZ, UPT, UPT, URZ, URZ, URZ ;  /* 0x000000fffffff290 */ /* 0x000fe4000fffe0ff */
[----:B------:R-:W2:Y:S01]  /*67d0*/  @P3 LDC.64 R4, c[0x0][0x8a8] ;  /* 0x00022a00ff043b82 */ /* 0x000ea20000000a00 */
[----:B------:R-:W-:Y:S04]  /*67e0*/  @P3 IMAD R0, R154, UR51, RZ ;  /* 0x000000339a003c24 */ /* 0x000fe8000f8e02ff */
[----:B--2---:R-:W-:Y:S05]  /*67f0*/  @P3 IMAD.WIDE R4, R0, 0x4, R4 ;  /* 0x0000000400043825 */ /* 0x004fea00078e0204 */
[----:B-1---5:R1:W5:Y:S02]  /*6800*/  @P3 LDG.E R70, desc[UR4][R4.64] ;  /* 0x0000000404463981 */ /* 0x022364000c1e1900 */
[----:B-1----:R-:W2:Y:S02]  /*6810*/  @!P3 LDC R70, c[0x0][0x8a0] ;  /* 0x00022800ff46bb82 */ /* 0x002ea40000000800 */
.L_x_109:
[----:B-----5:R-:W-:Y:S01]  /*6820*/  FSETP.NEU.AND P5, PT, R73, RZ, PT ;  /* 0x000000ff4900720b */ /* 0x020fe20003fad000 */
[----:B------:R-:W-:Y:S01]  /*6830*/  USHF.L.U32 UR8, UR50, 0x7, URZ ;  /* 0x0000000732087899 */ /* 0x000fe200080006ff */
[----:B------:R-:W-:Y:S01]  /*6840*/  SEL R6, RZ, 0xffffffff, P2 ;  /* 0xffffffffff067807 */ /* 0x000fe20001000000 */
[----:B------:R-:W-:Y:S01]  /*6850*/  BSSY B1, `(.L_x_110) ;  /* 0x000005f000017945 */ /* 0x000fe20003800000 */
[----:B------:R-:W-:Y:S01]  /*6860*/  LOP3.LUT P4, RZ, R167, 0xff, RZ, 0xc0, !PT ;  /* 0x000000ffa7ff7812 */ /* 0x000fe2000788c0ff */
[----:B------:R-:W-:Y:S01]  /*6870*/  IMAD.MOV.U32 R195, RZ, RZ, 0x1 ;  /* 0x00000001ffc37424 */ /* 0x000fe200078e00ff */
[----:B------:R-:W-:Y:S01]  /*6880*/  @P1 SEL R3, RZ, 0xffffffff, P5 ;  /* 0xffffffffff031807 */ /* 0x000fe20002800000 */
[----:B------:R-:W-:Y:S01]  /*6890*/  IMAD.U32 R186, RZ, RZ, UR8 ;  /* 0x00000008ffba7e24 */ /* 0x000fe2000f8e00ff */
[----:B------:R-:W-:Y:S01]  /*68a0*/  LEA R0, R160, UR49, 0x3 ;  /* 0x00000031a0007c11 */ /* 0x000fe2000f8e18ff */
[----:B------:R-:W-:Y:S01]  /*68b0*/  IMAD.IADD R71, R69, 0x1, R2 ;  /* 0x0000000145477824 */ /* 0x000fe200078e0202 */
[----:B------:R-:W-:Y:S02]  /*68c0*/  @P0 SEL R3, R6, R3, !P4 ;  /* 0x0000000306030207 */ /* 0x000fe40006000000 */
[----:B------:R-:W-:Y:S02]  /*68d0*/  CS2R R150, SRZ ;  /* 0x0000000000967805 */ /* 0x000fe4000001ff00 */
[----:B------:R-:W-:Y:S02]  /*68e0*/  LEA R187, R68, UR49, 0x3 ;  /* 0x0000003144bb7c11 */ /* 0x000fe4000f8e18ff */
[----:B------:R-:W-:Y:S02]  /*68f0*/  CS2R R148, SRZ ;  /* 0x0000000000947805 */ /* 0x000fe4000001ff00 */
[----:B------:R-:W-:Y:S02]  /*6900*/  @P1 LOP3.LUT R3, R3, 0x1, RZ, 0xc0, !PT ;  /* 0x0000000103031812 */ /* 0x000fe400078ec0ff */
[----:B------:R-:W-:Y:S02]  /*6910*/  CS2R R146, SRZ ;  /* 0x0000000000927805 */ /* 0x000fe4000001ff00 */
[----:B------:R-:W-:Y:S02]  /*6920*/  SHF.L.U32 R4, R162, 0x1f, RZ ;  /* 0x0000001fa2047819 */ /* 0x000fe400000006ff */
[----:B------:R-:W-:Y:S02]  /*6930*/  CS2R R144, SRZ ;  /* 0x0000000000907805 */ /* 0x000fe4000001ff00 */
[----:B------:R-:W-:Y:S02]  /*6940*/  ISETP.NE.U32.OR P3, PT, R3, 0x1, !P1 ;  /* 0x000000010300780c */ /* 0x000fe40004f65470 */
[----:B------:R-:W-:Y:S02]  /*6950*/  CS2R R142, SRZ ;  /* 0x00000000008e7805 */ /* 0x000fe4000001ff00 */
[----:B------:R-:W-:Y:S02]  /*6960*/  R2UR UR4, R173 ;  /* 0x00000000ad0472ca */ /* 0x000fe400000e0000 */
[----:B------:R-:W-:Y:S02]  /*6970*/  CS2R R140, SRZ ;  /* 0x00000000008c7805 */ /* 0x000fe4000001ff00 */
[----:B------:R-:W-:Y:S02]  /*6980*/  R2UR UR7, R172 ;  /* 0x00000000ac0772ca */ /* 0x000fe400000e0000 */
[----:B------:R-:W-:Y:S02]  /*6990*/  CS2R R138, SRZ ;  /* 0x00000000008a7805 */ /* 0x000fe4000001ff00 */
[----:B------:R-:W-:Y:S02]  /*69a0*/  R2UR UR10, R174 ;  /* 0x00000000ae0a72ca */ /* 0x000fe400000e0000 */
[----:B------:R-:W-:Y:S02]  /*69b0*/  CS2R R136, SRZ ;  /* 0x0000000000887805 */ /* 0x000fe4000001ff00 */
[----:B------:R-:W-:Y:S02]  /*69c0*/  R2UR UR6, R170 ;  /* 0x00000000aa0672ca */ /* 0x000fe400000e0000 */
[----:B------:R-:W-:Y:S02]  /*69d0*/  R2UR UR9, R171 ;  /* 0x00000000ab0972ca */ /* 0x000fe400000e0000 */
[----:B------:R-:W-:Y:S02]  /*69e0*/  R2UR UR11, R169 ;  /* 0x00000000a90b72ca */ /* 0x000fe400000e0000 */
[----:B------:R-:W-:Y:S01]  /*69f0*/  @P3 SHF.L.U32 R9, R135, 0x1f, RZ ;  /* 0x0000001f87093819 */ /* 0x000fe200000006ff */
[----:B------:R-:W-:Y:S01]  /*6a00*/  UIMAD.WIDE.U32 UR4, UR8, UR4, URZ ;  /* 0x00000004080472a5 */ /* 0x000fe2000f8e00ff */
[----:B------:R-:W-:Y:S02]  /*6a10*/  P2R R156, PR, RZ, 0x8 ;  /* 0x00000008ff9c7803 */ /* 0x000fe40000000000 */
[----:B------:R-:W1:Y:S01]  /*6a20*/  @P3 SYNCS.PHASECHK.TRANS64.TRYWAIT P1, [R0+URZ+0x100], R9 ;  /* 0x00010009000035a7 */ /* 0x000e6200080211ff */
[----:B------:R-:W-:Y:S01]  /*6a30*/  PLOP3.LUT P3, PT, PT, PT, UP1, 0x80, 0x8 ;  /* 0x000000000008781c */ /* 0x000fe20003f6f018 */
[----:B------:R-:W-:Y:S01]  /*6a40*/  UISETP.NE.AND UP0, UPT, UR10, 0x1, UPT ;  /* 0x000000010a00788c */ /* 0x000fe2000bf05270 */
[----:B------:R-:W-:Y:S01]  /*6a50*/  SEL R3, RZ, 0xffffffff, P5 ;  /* 0xffffffffff037807 */ /* 0x000fe20002800000 */
[----:B------:R-:W-:Y:S01]  /*6a60*/  UMOV UR4, UR5 ;  /* 0x0000000500047c82 */ /* 0x000fe20008000000 */
[----:B------:R-:W-:Y:S01]  /*6a70*/  ISETP.NE.AND P5, PT, R156, RZ, PT ;  /* 0x000000ff9c00720c */ /* 0x000fe20003fa5270 */
[----:B------:R-:W-:Y:S04]  /*6a80*/  USHF.R.U32.HI UR4, URZ, UR7, UR4 ;  /* 0x00000007ff047299 */ /* 0x000fe80008011604 */
[----:B------:R-:W-:Y:S02]  /*6a90*/  USEL UR4, UR8, UR4, !UP0 ;  /* 0x0000000408047287 */ /* 0x000fe4000c000000 */
[----:B------:R-:W-:Y:S02]  /*6aa0*/  UISETP.NE.AND UP0, UPT, UR9, 0x1, UPT ;  /* 0x000000010900788c */ /* 0x000fe4000bf05270 */
[----:B------:R-:W-:Y:S01]  /*6ab0*/  UIMAD.WIDE.U32 UR6, UR4, UR6, URZ ;  /* 0x00000006040672a5 */ /* 0x000fe2000f8e00ff */
[----:B------:R-:W-:Y:S01]  /*6ac0*/  @P3 SEL R3, R6, R3, !P4 ;  /* 0x0000000306033207 */ /* 0x000fe20006000000 */
[----:B------:R3:W4:Y:S01]  /*6ad0*/  SYNCS.PHASECHK.TRANS64.TRYWAIT P0, [R187+URZ+0x140], R4 ;  /* 0x00014004bb0075a7 */ /* 0x00072200080011ff */
[----:B------:R-:W-:Y:S01]  /*6ae0*/  IMAD.U32 R185, RZ, RZ, UR4 ;  /* 0x00000004ffb97e24 */ /* 0x000fe2000f8e00ff */
[----:B------:R-:W-:Y:S01]  /*6af0*/  PLOP3.LUT P2, PT, PT, PT, UP0, 0x80, 0x8 ;  /* 0x000000000008781c */ /* 0x000fe20003f4f008 */
[----:B------:R-:W-:Y:S01]  /*6b00*/  IMAD R7, RZ, RZ, -UR4 ;  /* 0x80000004ff077e24 */ /* 0x000fe2000f8e02ff */
[----:B------:R-:W-:Y:S01]  /*6b10*/  LOP3.LUT R3, R3, 0x1, RZ, 0xc0, !PT ;  /* 0x0000000103037812 */ /* 0x000fe200078ec0ff */
[----:B------:R-:W-:Y:S01]  /*6b20*/  UMOV UR5, UR7 ;  /* 0x0000000700057c82 */ /* 0x000fe20008000000 */
[----:B------:R-:W-:Y:S01]  /*6b30*/  IMAD.U32 R184, RZ, RZ, UR4 ;  /* 0x00000004ffb87e24 */ /* 0x000fe2000f8e00ff */
[----:B------:R-:W-:Y:S01]  /*6b40*/  USHF.R.U32.HI UR5, URZ, UR11, UR5 ;  /* 0x0000000bff057299 */ /* 0x000fe20008011605 */
[----:B------:R-:W-:Y:S01]  /*6b50*/  ISETP.NE.U32.AND P6, PT, R3, 0x1, PT ;  /* 0x000000010300780c */ /* 0x000fe20003fc5070 */
[----:B------:R-:W-:Y:S03]  /*6b60*/  IMAD R186, R7, UR10, R186 ;  /* 0x0000000a07ba7c24 */ /* 0x000fe6000f8e02ba */
[----:B------:R-:W-:Y:S02]  /*6b70*/  P2R R196, PR, RZ, 0x40 ;  /* 0x00000040ffc47803 */ /* 0x000fe40000000000 */
[----:B------:R-:W-:Y:S05]  /*6b80*/  SEL R185, R185, UR5, !P2 ;  /* 0x00000005b9b97c07 */ /* 0x000fea000d000000 */
[----:B------:R-:W-:Y:S04]  /*6b90*/  IMAD.MOV R5, RZ, RZ, -R185 ;  /* 0x000000ffff057224 */ /* 0x000fe800078e0ab9 */
[----:B------:R-:W-:Y:S01]  /*6ba0*/  IMAD R184, R5, UR9, R184 ;  /* 0x0000000905b87c24 */ /* 0x000fe2000f8e02b8 */
[----:B-1----:R-:W-:Y:S01]  /*6bb0*/  @P5 SEL R195, RZ, 0x1, !P1 ;  /* 0x00000001ffc35807 */ /* 0x002fe20004800000 */
[----:B---3--:R-:W-:Y:S06]  /*6bc0*/  @!P5 BRA `(.L_x_111) ;  /* 0x00000000009cd947 */ /* 0x008fec0003800000 */
[----:B------:R-:W-:Y:S01]  /*6bd0*/  @P6 IMAD R8, R160, 0x2000, R181 ;  /* 0x00002000a0086824 */ /* 0x000fe200078e02b5 */
[----:B------:R-:W1:Y:S01]  /*6be0*/  S2R R2, SR_CgaCtaId ;  /* 0x0000000000027919 */ /* 0x000e620000008800 */
[----:B------:R-:W-:Y:S01]  /*6bf0*/  ISETP.NE.AND P1, PT, R195, RZ, PT ;  /* 0x000000ffc300720c */ /* 0x000fe20003f25270 */
[----:B------:R-:W-:Y:S01]  /*6c00*/  BSSY B0, `(.L_x_112) ;  /* 0x0000010000007945 */ /* 0x000fe20003800000 */
[--C-:B------:R-:W-:Y:S01]  /*6c10*/  @P6 IMAD R7, R165, -0x10, R8.reuse ;  /* 0xfffffff0a5076824 */ /* 0x100fe200078e0208 */
[----:B------:R-:W-:Y:S01]  /*6c20*/  CS2R R138, SRZ ;  /* 0x00000000008a7805 */ /* 0x000fe2000001ff00 */
[----:B------:R-:W-:Y:S01]  /*6c30*/  @P6 IMAD R6, R164, -0x10, R8 ;  /* 0xfffffff0a4066824 */ /* 0x000fe200078e0208 */
[----:B------:R-:W-:Y:S01]  /*6c40*/  CS2R R136, SRZ ;  /* 0x0000000000887805 */ /* 0x000fe2000001ff00 */
[----:B------:R-:W-:Y:S01]  /*6c50*/  @P6 IMAD R5, R180, 0x10, R7 ;  /* 0x00000010b4056824 */ /* 0x000fe200078e0207 */
[----:B------:R-:W-:Y:S02]  /*6c60*/  CS2R R146, SRZ ;  /* 0x0000000000927805 */ /* 0x000fe4000001ff00 */
[----:B------:R-:W-:Y:S02]  /*6c70*/  CS2R R144, SRZ ;  /* 0x0000000000907805 */ /* 0x000fe4000001ff00 */
[----:B------:R-:W-:Y:S02]  /*6c80*/  CS2R R142, SRZ ;  /* 0x00000000008e7805 */ /* 0x000fe4000001ff00 */
[----:B------:R-:W-:Y:S02]  /*6c90*/  CS2R R140, SRZ ;  /* 0x00000000008c7805 */ /* 0x000fe4000001ff00 */
[----:B------:R-:W-:Y:S02]  /*6ca0*/  CS2R R150, SRZ ;  /* 0x0000000000967805 */ /* 0x000fe4000001ff00 */
[----:B------:R-:W-:Y:S01]  /*6cb0*/  CS2R R148, SRZ ;  /* 0x0000000000947805 */ /* 0x000fe2000001ff00 */
[----:B------:R-:W-:Y:S06]  /*6cc0*/  @P1 BRA `(.L_x_113) ;  /* 0x00000000000c1947 */ /* 0x000fec0003800000 */
[----:B------:R-:W-:Y:S04]  /*6cd0*/  SHF.L.U32 R3, R135, 0x1f, RZ ;  /* 0x0000001f87037819 */ /* 0x000fe800000006ff */
[----:B------:R-:W3:Y:S02]  /*6ce0*/  SYNCS.PHASECHK.TRANS64.TRYWAIT P1, [R0+URZ+0x100], R3 ;  /* 0x00010003000075a7 */ /* 0x000ee400080211ff */
[----:B---3--:R-:W-:Y:S05]  /*6cf0*/  @!P1 BRA `(.L_x_114) ;  /* 0x0000003800389947 */ /* 0x008fea0003800000 */
.L_x_113:
[----:B------:R-:W-:Y:S05]  /*6d00*/  BSYNC B0 ;  /* 0x0000000000007941 */ /* 0x000fea0003800000 */
.L_x_112:
[----:B------:R-:W-:Y:S01]  /*6d10*/  ISETP.NE.AND P1, PT, R196, RZ, PT ;  /* 0x000000ffc400720c */ /* 0x000fe20003f25270 */
[----:B---3--:R-:W-:Y:S02]  /*6d20*/  VIADD R3, R0, 0x110 ;  /* 0x0000011000037836 */ /* 0x008fe40000000000 */
[----:B------:R-:W-:Y:S03]  /*6d30*/  VIADD R160, R160, 0x1 ;  /* 0x00000001a0a07836 */ /* 0x000fe60000000000 */
[----:B-1----:R-:W-:Y:S07]  /*6d40*/  PRMT R2, R2, 0x654, R3 ;  /* 0x0000065402027816 */ /* 0x002fee0000000003 */
[----:B------:R1:W3:Y:S04]  /*6d50*/  @P1 LDS.128 R136, [R8] ;  /* 0x0000000008881984 */ /* 0x0002e80000000c00 */
[----:B------:R1:W1:Y:S04]  /*6d60*/  @P1 LDS.128 R144, [R6+0x20] ;  /* 0x0000200006901984 */ /* 0x0002680000000c00 */
[----:B------:R1:W1:Y:S04]  /*6d70*/  @P1 LDS.128 R140, [R7+0x10] ;  /* 0x00001000078c1984 */ /* 0x0002680000000c00 */
[----:B------:R1:W1:Y:S01]  /*6d80*/  @P1 LDS.128 R148, [R5+0x10] ;  /* 0x0000100005941984 */ /* 0x0002620000000c00 */
[C---:B------:R-:W-:Y:S01]  /*6d90*/  ISETP.NE.AND P1, PT, R160.reuse, 0x2, PT ;  /* 0x00000002a000780c */ /* 0x040fe20003f25270 */
[----:B------:R-:W-:Y:S01]  /*6da0*/  @!PT LDS RZ, [RZ] ;  /* 0x00000000fffff984 */ /* 0x000fe20000000800 */
[----:B------:R-:W-:Y:S01]  /*6db0*/  @!PT LDS RZ, [RZ] ;  /* 0x00000000fffff984 */ /* 0x000fe20000000800 */
[----:B------:R-:W-:Y:S01]  /*6dc0*/  @!PT LDS RZ, [RZ] ;  /* 0x00000000fffff984 */ /* 0x000fe20000000800 */
[----:B------:R-:W-:Y:S01]  /*6dd0*/  @!PT LDS RZ, [RZ] ;  /* 0x00000000fffff984 */ /* 0x000fe20000000800 */
[----:B------:R5:W-:Y:S06]  /*6de0*/  MEMBAR.ALL.CTA ;  /* 0x0000000000007992 */ /* 0x000bec0000008000 */
[----:B-----5:R-:W5:Y:S01]  /*6df0*/  FENCE.VIEW.ASYNC.S ;  /* 0x00000000000073c6 */ /* 0x020f620000000000 */
[----:B------:R-:W-:Y:S02]  /*6e00*/  SEL R0, RZ, 0x1, P1 ;  /* 0x00000001ff007807 */ /* 0x000fe40000800000 */
[----:B------:R-:W-:Y:S02]  /*6e10*/  SEL R160, R160, RZ, P1 ;  /* 0x000000ffa0a07207 */ /* 0x000fe40000800000 */
[----:B------:R-:W-:Y:S01]  /*6e20*/  LOP3.LUT R135, R135, R0, RZ, 0x3c, !PT ;  /* 0x0000000087877212 */ /* 0x000fe200078e3cff */
[----:B-----5:R1:W-:Y:S06]  /*6e30*/  SYNCS.ARRIVE.TRANS64.RED.A1T0 RZ, [R2+URZ], RZ ;  /* 0x000000ff02ff79a7 */ /* 0x0203ec00081004ff */
.L_x_111:
[----:B------:R-:W-:Y:S05]  /*6e40*/  BSYNC B1 ;  /* 0x0000000000017941 */ /* 0x000fea0003800000 */
.L_x_110:
[----:B------:R-:W-:Y:S04]  /*6e50*/  SHF.R.U32.HI R3, RZ, 0x15, R71 ;  /* 0x00000015ff037819 */ /* 0x000fe80000011647 */
[----:B------:R-:W-:Y:S01]  /*6e60*/  LOP3.LUT P1, RZ, R3, 0x3, R168, 0x48, !PT ;  /* 0x0000000303ff7812 */ /* 0x000fe200078248a8 */
[----:B------:R-:W-:Y:S01]  /*6e70*/  @!UPT UIADD3 URZ, UPT, UPT, URZ, URZ, URZ ;  /* 0x000000fffffff290 */ /* 0x000fe2000fffe0ff */
[----:B----4-:R-:W-:Y:S11]  /*6e80*/  @P0 BRA `(.L_x_115) ;  /* 0x0000000000080947 */ /* 0x010ff60003800000 */
[----:B------:R-:W4:Y:S02]  /*6e90*/  SYNCS.PHASECHK.TRANS64.TRYWAIT P0, [R187+URZ+0x140], R4 ;  /* 0x00014004bb0075a7 */ /* 0x000f2400080011ff */
[----:B----4-:R-:W-:Y:S05]  /*6ea0*/  @!P0 BRA `(.L_x_116) ;  /* 0x0000003400e08947 */ /* 0x010fea0003800000 */
.L_x_115:
[----:B------:R-:W-:Y:S04]  /*6eb0*/  BSSY.RECONVERGENT B6, `(.L_x_117) ;  /* 0x0000012000067945 */ /* 0x000fe80003800200 */
[----:B------:R-:W-:Y:S05]  /*6ec0*/  @!P1 BRA `(.L_x_118) ;  /* 0x0000000000409947 */ /* 0x000fea0003800000 */
[----:B------:R-:W5:Y:S01]  /*6ed0*/  LDCU.64 UR8, c[0x4][0x70] ;  /* 0x01000e00ff0877ac */ /* 0x000f620008000a00 */
[----:B------:R-:W-:Y:S01]  /*6ee0*/  MOV R3, 0x0 ;  /* 0x0000000000037802 */ /* 0x000fe20000000f00 */
[----:B------:R-:W-:Y:S02]  /*6ef0*/  HFMA2 R12, -RZ, RZ, 0, 5.9604644775390625e-08 ;  /* 0x00000001ff0c7431 */ /* 0x000fe400000001ff */
[----:B-1----:R-:W-:Y:S02]  /*6f00*/  IMAD.MOV.U32 R8, RZ, RZ, 0x192 ;  /* 0x00000192ff087424 */ /* 0x002fe400078e00ff */
[----:B------:R-:W-:Y:S01]  /*6f10*/  IMAD.MOV.U32 R13, RZ, RZ, RZ ;  /* 0x000000ffff0d7224 */ /* 0x000fe200078e00ff */
[----:B------:R-:W1:Y:S01]  /*6f20*/  LDCU.64 UR6, c[0x4][0x78] ;  /* 0x01000f00ff0677ac */ /* 0x000e620008000a00 */
[----:B------:R-:W2:Y:S01]  /*6f30*/  LDC.64 R2, c[0x4][R3] ;  /* 0x0100000003027b82 */ /* 0x000ea20000000a00 */
[----:B------:R-:W3:Y:S01]  /*6f40*/  LDCU.64 UR4, c[0x4][0x10] ;  /* 0x01000200ff0477ac */ /* 0x000ee20008000a00 */
[----:B-----5:R-:W-:Y:S01]  /*6f50*/  MOV R5, UR9 ;  /* 0x0000000900057c02 */ /* 0x020fe20008000f00 */
[----:B----4-:R-:W-:Y:S01]  /*6f60*/  IMAD.U32 R4, RZ, RZ, UR8 ;  /* 0x00000008ff047e24 */ /* 0x010fe2000f8e00ff */
[----:B-1----:R-:W-:Y:S01]  /*6f70*/  MOV R7, UR7 ;  /* 0x0000000700077c02 */ /* 0x002fe20008000f00 */
[----:B------:R-:W-:Y:S01]  /*6f80*/  IMAD.U32 R6, RZ, RZ, UR6 ;  /* 0x00000006ff067e24 */ /* 0x000fe2000f8e00ff */
[----:B---3--:R-:W-:Y:S01]  /*6f90*/  MOV R11, UR5 ;  /* 0x00000005000b7c02 */ /* 0x008fe20008000f00 */
[----:B------:R-:W-:Y:S02]  /*6fa0*/  IMAD.U32 R10, RZ, RZ, UR4 ;  /* 0x00000004ff0a7e24 */ /* 0x000fe4000f8e00ff */
[----:B------:R-:W-:Y:S07]  /*6fb0*/  LEPC R20, `(.L_x_118) ;  /* 0x000000001014794e */ /* 0x000fee0000000000 */
[----:B--2---:R-:W-:Y:S05]  /*6fc0*/  CALL.ABS.NOINC R2 ;  /* 0x0000000002007343 */ /* 0x004fea0003c00000 */
.L_x_118:
[----:B------:R-:W-:Y:S05]  /*6fd0*/  BSYNC.RECONVERGENT B6 ;  /* 0x0000000000067941 */ /* 0x000fea0003800200 */
.L_x_117:
[-C--:B---3--:R-:W-:Y:S01]  /*6fe0*/  F2FP.F16.E4M3.UNPACK_B R74, R136.reuse ;  /* 0x00000088ff4a723e */ /* 0x088fe200020006ff */
[----:B------:R-:W-:Y:S05]  /*6ff0*/  WARPSYNC.ALL ;  /* 0x0000000000007948 */ /* 0x000fea0003800000 */
[----:B------:R-:W-:Y:S01]  /*7000*/  R2UR UR4, R71 ;  /* 0x00000000470472ca */ /* 0x000fe200000e0000 */
[--C-:B------:R-:W-:Y:S01]  /*7010*/  HADD2.F32 R72, -RZ, R74.reuse.H0_H0 ;  /* 0x2000004aff487230 */ /* 0x100fe20000004100 */
[----:B------:R-:W-:Y:S01]  /*7020*/  F2FP.F16.E4M3.UNPACK_B R76, R136.H1 ;  /* 0x00000088ff4c723e */ /* 0x000fe200030006ff */
[----:B------:R-:W-:Y:S01]  /*7030*/  HADD2.F32 R75, -RZ, R74.H1_H1 ;  /* 0x3000004aff4b7230 */ /* 0x000fe20000004100 */
[-C--:B------:R-:W-:Y:S01]  /*7040*/  F2FP.F16.E4M3.UNPACK_B R78, R137.reuse ;  /* 0x00000089ff4e723e */ /* 0x080fe200020006ff */
[----:B------:R-:W-:Y:S01]  /*7050*/  BSSY.RECONVERGENT B0, `(.L_x_119) ;  /* 0x000011f000007945 */ /* 0x000fe20003800200 */
[----:B------:R-:W-:Y:S01]  /*7060*/  F2FP.F16.E4M3.UNPACK_B R80, R137.H1 ;  /* 0x00000089ff50723e */ /* 0x000fe200030006ff */
[--C-:B------:R-:W-:Y:S01]  /*7070*/  HADD2.F32 R74, -RZ, R76.reuse.H0_H0 ;  /* 0x2000004cff4a7230 */ /* 0x100fe20000004100 */
[-C--:B------:R-:W-:Y:S01]  /*7080*/  F2FP.F16.E4M3.UNPACK_B R82, R138.reuse ;  /* 0x0000008aff52723e */ /* 0x080fe200020006ff */
[----:B------:R-:W-:Y:S01]  /*7090*/  HADD2.F32 R76, -RZ, R76.H1_H1 ;  /* 0x3000004cff4c7230 */ /* 0x000fe20000004100 */
[----:B------:R-:W-:Y:S01]  /*70a0*/  F2FP.F16.E4M3.UNPACK_B R84, R138.H1 ;  /* 0x0000008aff54723e */ /* 0x000fe200030006ff */
[--C-:B------:R-:W-:Y:S01]  /*70b0*/  HADD2.F32 R77, -RZ, R78.reuse.H0_H0 ;  /* 0x2000004eff4d7230 */ /* 0x100fe20000004100 */
[-C--:B------:R-:W-:Y:S01]  /*70c0*/  F2FP.F16.E4M3.UNPACK_B R86, R139.reuse ;  /* 0x0000008bff56723e */ /* 0x080fe200020006ff */
[----:B-1--4-:R-:W2:Y:S01]  /*70d0*/  LDTM.x64 R4, tmem[UR4] ;  /* 0x00000004000479ee */ /* 0x012ea20008340000 */
[----:B------:R-:W-:Y:S01]  /*70e0*/  F2FP.F16.E4M3.UNPACK_B R88, R139.H1 ;  /* 0x0000008bff58723e */ /* 0x000fe200030006ff */
[----:B------:R-:W-:Y:S01]  /*70f0*/  HADD2.F32 R78, -RZ, R78.H1_H1 ;  /* 0x3000004eff4e7230 */ /* 0x000fe20000004100 */
[-C--:B------:R-:W-:Y:S01]  /*7100*/  F2FP.F16.E4M3.UNPACK_B R90, R140.reuse ;  /* 0x0000008cff5a723e */ /* 0x080fe200020006ff */
[----:B------:R-:W-:Y:S01]  /*7110*/  HADD2.F32 R79, -RZ, R80.H0_H0 ;  /* 0x20000050ff4f7230 */ /* 0x000fe20000004100 */
[----:B------:R-:W-:Y:S01]  /*7120*/  F2FP.F16.E4M3.UNPACK_B R92, R140.H1 ;  /* 0x0000008cff5c723e */ /* 0x000fe200030006ff */
[--C-:B------:R-:W-:Y:S01]  /*7130*/  HADD2.F32 R81, -RZ, R82.reuse.H0_H0 ;  /* 0x20000052ff517230 */ /* 0x100fe20000004100 */
[----:B------:R-:W-:Y:S01]  /*7140*/  ISETP.NE.AND P6, PT, R156, RZ, PT ;  /* 0x000000ff9c00720c */ /* 0x000fe20003fc5270 */
[----:B------:R-:W-:Y:S01]  /*7150*/  HADD2.F32 R82, -RZ, R82.H1_H1 ;  /* 0x30000052ff527230 */ /* 0x000fe20000004100 */
[----:B------:R-:W-:Y:S01]  /*7160*/  SHF.L.U32 R198, R179, 0x4, RZ ;  /* 0x00000004b3c67819 */ /* 0x000fe200000006ff */
[--C-:B------:R-:W-:Y:S01]  /*7170*/  HADD2.F32 R85, -RZ, R86.reuse.H0_H0 ;  /* 0x20000056ff557230 */ /* 0x100fe20000004100 */
[----:B------:R-:W-:Y:S01]  /*7180*/  SHF.L.U32 R204, R178, 0x4, RZ ;  /* 0x00000004b2cc7819 */ /* 0x000fe200000006ff */
[----:B------:R-:W-:Y:S01]  /*7190*/  HADD2.F32 R86, -RZ, R86.H1_H1 ;  /* 0x30000056ff567230 */ /* 0x000fe20000004100 */
[C---:B------:R-:W-:Y:S01]  /*71a0*/  IADD3 R192, PT, PT, R181.reuse, R198, RZ ;  /* 0x000000c6b5c07210 */ /* 0x040fe20007ffe0ff */
[--C-:B------:R-:W-:Y:S01]  /*71b0*/  HADD2.F32 R89, -RZ, R90.reuse.H0_H0 ;  /* 0x2000005aff597230 */ /* 0x100fe20000004100 */
[----:B------:R-:W-:Y:S01]  /*71c0*/  IADD3 R193, PT, PT, R181, R204, RZ ;  /* 0x000000ccb5c17210 */ /* 0x000fe20007ffe0ff */
[----:B------:R-:W-:Y:S01]  /*71d0*/  HADD2.F32 R90, -RZ, R90.H1_H1 ;  /* 0x3000005aff5a7230 */ /* 0x000fe20000004100 */
[----:B------:R-:W-:Y:S01]  /*71e0*/  SHF.L.U32 R197, R180, 0x4, RZ ;  /* 0x00000004b4c57819 */ /* 0x000fe200000006ff */
[----:B------:R-:W-:Y:S01]  /*71f0*/  HADD2.F32 R80, -RZ, R80.H1_H1 ;  /* 0x30000050ff507230 */ /* 0x000fe20000004100 */
[----:B------:R-:W-:Y:S01]  /*7200*/  F2FP.F16.E4M3.UNPACK_B R94, R141 ;  /* 0x0000008dff5e723e */ /* 0x000fe200020006ff */
[--C-:B------:R-:W-:Y:S01]  /*7210*/  HADD2.F32 R83, -RZ, R84.reuse.H0_H0 ;  /* 0x20000054ff537230 */ /* 0x100fe20000004100 */
[----:B------:R-:W-:Y:S01]  /*7220*/  IADD3 R194, PT, PT, R197, R192, RZ ;  /* 0x000000c0c5c27210 */ /* 0x000fe20007ffe0ff */
[----:B------:R-:W-:Y:S01]  /*7230*/  HADD2.F32 R84, -RZ, R84.H1_H1 ;  /* 0x30000054ff547230 */ /* 0x000fe20000004100 */
[----:B------:R-:W-:Y:S01]  /*7240*/  F2FP.F16.E4M3.UNPACK_B R98, R142 ;  /* 0x0000008eff62723e */ /* 0x000fe200020006ff */
[C---:B--2---:R-:W-:Y:S01]  /*7250*/  FMUL R0, R70.reuse, R4 ;  /* 0x0000000446007220 */ /* 0x044fe20000400000 */
[C---:B------:R-:W-:Y:S01]  /*7260*/  FMUL R2, R70.reuse, R5 ;  /* 0x0000000546027220 */ /* 0x040fe20000400000 */
[C---:B------:R-:W-:Y:S01]  /*7270*/  FMUL R4, R70.reuse, R8 ;  /* 0x0000000846047220 */ /* 0x040fe20000400000 */
[C---:B------:R-:W-:Y:S01]  /*7280*/  FMUL R5, R70.reuse, R9 ;  /* 0x0000000946057220 */ /* 0x040fe20000400000 */
[C---:B------:R-:W-:Y:S01]  /*7290*/  FFMA R0, R73.reuse, R72, R0 ;  /* 0x0000004849007223 */ /* 0x040fe20000000000 */
[C---:B------:R-:W-:Y:S01]  /*72a0*/  FFMA R2, R73.reuse, R75, R2 ;  /* 0x0000004b49027223 */ /* 0x040fe20000000002 */
[C---:B------:R-:W-:Y:S01]  /*72b0*/  FMUL R8, R70.reuse, R12 ;  /* 0x0000000c46087220 */ /* 0x040fe20000400000 */
[C---:B------:R-:W-:Y:S01]  /*72c0*/  FMUL R9, R70.reuse, R13 ;  /* 0x0000000d46097220 */ /* 0x040fe20000400000 */
[C---:B------:R-:W-:Y:S01]  /*72d0*/  FMUL R12, R70.reuse, R16 ;  /* 0x00000010460c7220 */ /* 0x040fe20000400000 */
[C---:B------:R-:W-:Y:S01]  /*72e0*/  FMUL R13, R70.reuse, R17 ;  /* 0x00000011460d7220 */ /* 0x040fe20000400000 */
[C---:B------:R-:W-:Y:S01]  /*72f0*/  FMUL R16, R70.reuse, R20 ;  /* 0x0000001446107220 */ /* 0x040fe20000400000 */
[C---:B------:R-:W-:Y:S01]  /*7300*/  FMUL R17, R70.reuse, R21 ;  /* 0x0000001546117220 */ /* 0x040fe20000400000 */
[--C-:B------:R-:W-:Y:S02]  /*7310*/  HADD2.F32 R93, -RZ, R94.reuse.H0_H0 ;  /* 0x2000005eff5d7230 */ /* 0x100fe40000004100 */
[C---:B------:R-:W-:Y:S01]  /*7320*/  FMUL R20, R70.reuse, R24 ;  /* 0x0000001846147220 */ /* 0x040fe20000400000 */
[----:B------:R-:W-:Y:S02]  /*7330*/  HADD2.F32 R94, -RZ, R94.H1_H1 ;  /* 0x3000005eff5e7230 */ /* 0x000fe40000004100 */
[C---:B------:R-:W-:Y:S01]  /*7340*/  FMUL R21, R70.reuse, R25 ;  /* 0x0000001946157220 */ /* 0x040fe20000400000 */
[--C-:B------:R-:W-:Y:S02]  /*7350*/  HADD2.F32 R97, -RZ, R98.reuse.H0_H0 ;  /* 0x20000062ff617230 */ /* 0x100fe40000004100 */
[C---:B------:R-:W-:Y:S01]  /*7360*/  FMUL R24, R70.reuse, R28 ;  /* 0x0000001c46187220 */ /* 0x040fe20000400000 */
[----:B------:R-:W-:Y:S02]  /*7370*/  HADD2.F32 R98, -RZ, R98.H1_H1 ;  /* 0x30000062ff627230 */ /* 0x000fe40000004100 */
[C---:B------:R-:W-:Y:S01]  /*7380*/  FMUL R25, R70.reuse, R29 ;  /* 0x0000001d46197220 */ /* 0x040fe20000400000 */
[C---:B------:R-:W-:Y:S01]  /*7390*/  FMUL R28, R70.reuse, R32 ;  /* 0x00000020461c7220 */ /* 0x040fe20000400000 */
[C---:B------:R-:W-:Y:S01]  /*73a0*/  FMUL R29, R70.reuse, R33 ;  /* 0x00000021461d7220 */ /* 0x040fe20000400000 */
[C---:B------:R-:W-:Y:S01]  /*73b0*/  FMUL R32, R70.reuse, R36 ;  /* 0x0000002446207220 */ /* 0x040fe20000400000 */
[----:B------:R-:W-:Y:S01]  /*73c0*/  F2FP.F16.E4M3.UNPACK_B R96, R141.H1 ;  /* 0x0000008dff60723e */ /* 0x000fe200030006ff */
[C---:B------:R-:W-:Y:S01]  /*73d0*/  FMUL R33, R70.reuse, R37 ;  /* 0x0000002546217220 */ /* 0x040fe20000400000 */
[C---:B------:R-:W-:Y:S01]  /*73e0*/  FMUL R36, R70.reuse, R40 ;  /* 0x0000002846247220 */ /* 0x040fe20000400000 */
[----:B------:R-:W-:Y:S01]  /*73f0*/  F2FP.F16.E4M3.UNPACK_B R100, R142.H1 ;  /* 0x0000008eff64723e */ /* 0x000fe200030006ff */
[C---:B------:R-:W-:Y:S01]  /*7400*/  FMUL R37, R70.reuse, R41 ;  /* 0x0000002946257220 */ /* 0x040fe20000400000 */
[C---:B------:R-:W-:Y:S01]  /*7410*/  FMUL R40, R70.reuse, R44 ;  /* 0x0000002c46287220 */ /* 0x040fe20000400000 */
[----:B------:R-:W-:Y:S01]  /*7420*/  F2FP.F16.E4M3.UNPACK_B R102, R143 ;  /* 0x0000008fff66723e */ /* 0x000fe200020006ff */
[C---:B------:R-:W-:Y:S01]  /*7430*/  FMUL R41, R70.reuse, R45 ;  /* 0x0000002d46297220 */ /* 0x040fe20000400000 */
[C---:B------:R-:W-:Y:S01]  /*7440*/  FMUL R44, R70.reuse, R48 ;  /* 0x00000030462c7220 */ /* 0x040fe20000400000 */
[----:B------:R-:W-:Y:S01]  /*7450*/  F2FP.F16.E4M3.UNPACK_B R104, R143.H1 ;  /* 0x0000008fff68723e */ /* 0x000fe200030006ff */
[C---:B------:R-:W-:Y:S01]  /*7460*/  FMUL R45, R70.reuse, R49 ;  /* 0x00000031462d7220 */ /* 0x040fe20000400000 */
[--C-:B------:R-:W-:Y:S02]  /*7470*/  HADD2.F32 R101, -RZ, R102.reuse.H0_H0 ;  /* 0x20000066ff657230 */ /* 0x100fe40000004100 */
[C---:B------:R-:W-:Y:S01]  /*7480*/  FMUL R48, R70.reuse, R52 ;  /* 0x0000003446307220 */ /* 0x040fe20000400000 */
[----:B------:R-:W-:Y:S01]  /*7490*/  F2FP.F16.E4M3.UNPACK_B R106, R144 ;  /* 0x00000090ff6a723e */ /* 0x000fe200020006ff */
[----:B------:R-:W-:Y:S02]  /*74a0*/  HADD2.F32 R102, -RZ, R102.H1_H1 ;  /* 0x30000066ff667230 */ /* 0x000fe40000004100 */
[C---:B------:R-:W-:Y:S01]  /*74b0*/  FMUL R49, R70.reuse, R53 ;  /* 0x0000003546317220 */ /* 0x040fe20000400000 */
[C---:B------:R-:W-:Y:S01]  /*74c0*/  FMUL R52, R70.reuse, R56 ;  /* 0x0000003846347220 */ /* 0x040fe20000400000 */
[----:B------:R-:W-:Y:S01]  /*74d0*/  F2FP.F16.E4M3.UNPACK_B R108, R144.H1 ;  /* 0x00000090ff6c723e */ /* 0x000fe200030006ff */
[--C-:B------:R-:W-:Y:S02]  /*74e0*/  HADD2.F32 R105, -RZ, R106.reuse.H0_H0 ;  /* 0x2000006aff697230 */ /* 0x100fe40000004100 */
[C---:B------:R-:W-:Y:S01]  /*74f0*/  FMUL R53, R70.reuse, R57 ;  /* 0x0000003946357220 */ /* 0x040fe20000400000 */
[----:B------:R-:W-:Y:S02]  /*7500*/  HADD2.F32 R106, -RZ, R106.H1_H1 ;  /* 0x3000006aff6a7230 */ /* 0x000fe40000004100 */
        /* <DEDUP_REMOVED lines=11> */
[C---:B------:R-:W-:Y:S01]  /*75c0*/  FFMA R3, R73.reuse, R74, R3 ;  /* 0x0000004a49037223 */ /* 0x040fe20000000003 */
[----:B------:R-:W-:Y:S01]  /*75d0*/  F2FP.F16.E4M3.UNPACK_B R116, R146.H1 ;  /* 0x00000092ff74723e */ /* 0x000fe200030006ff */
[--C-:B------:R-:W-:Y:S02]  /*75e0*/  HADD2.F32 R113, -RZ, R114.reuse.H0_H0 ;  /* 0x20000072ff717230 */ /* 0x100fe40000004100 */
[C---:B------:R-:W-:Y:S01]  /*75f0*/  FFMA R7, R73.reuse, R76, R7 ;  /* 0x0000004c49077223 */ /* 0x040fe20000000007 */
[C---:B------:R-:W-:Y:S01]  /*7600*/  FFMA R4, R73.reuse, R77, R4 ;  /* 0x0000004d49047223 */ /* 0x040fe20000000004 */
[----:B------:R-:W-:Y:S01]  /*7610*/  F2FP.F16.E4M3.UNPACK_B R118, R147 ;  /* 0x00000093ff76723e */ /* 0x000fe200020006ff */
[----:B------:R-:W-:Y:S01]  /*7620*/  FFMA R5, R73, R78, R5 ;  /* 0x0000004e49057223 */ /* 0x000fe20000000005 */
[----:B------:R-:W-:Y:S01]  /*7630*/  HADD2.F32 R114, -RZ, R114.H1_H1 ;  /* 0x30000072ff727230 */ /* 0x000fe20000004100 */
[----:B------:R-:W-:Y:S01]  /*7640*/  F2FP.SATFINITE.E4M3.F32.PACK_AB_MERGE_C R159, R7, R3, RZ ;  /* 0x00000003079f723e */ /* 0x000fe200048070ff */
[C---:B------:R-:W-:Y:S01]  /*7650*/  FMUL R6, R70.reuse, R10 ;  /* 0x0000000a46067220 */ /* 0x040fe20000400000 */
[--C-:B------:R-:W-:Y:S02]  /*7660*/  HADD2.F32 R117, -RZ, R118.reuse.H0_H0 ;  /* 0x20000076ff757230 */ /* 0x100fe40000004100 */
[----:B------:R-:W-:Y:S01]  /*7670*/  FMUL R11, R70, R11 ;  /* 0x0000000b460b7220 */ /* 0x000fe20000400000 */
[----:B------:R-:W-:Y:S01]  /*7680*/  F2FP.SATFINITE.E4M3.F32.PACK_AB_MERGE_C R156, R2, R0, R159 ;  /* 0x00000000029c723e */ /* 0x000fe2000480709f */
[C---:B------:R-:W-:Y:S01]  /*7690*/  FFMA R6, R73.reuse, R79, R6 ;  /* 0x0000004f49067223 */ /* 0x040fe20000000006 */
[----:B------:R-:W-:Y:S02]  /*76a0*/  HADD2.F32 R118, -RZ, R118.H1_H1 ;  /* 0x30000076ff767230 */ /* 0x000fe40000004100 */
[C---:B------:R-:W-:Y:S01]  /*76b0*/  FFMA R11, R73.reuse, R80, R11 ;  /* 0x00000050490b7223 */ /* 0x040fe2000000000b */
[C---:B------:R-:W-:Y:S01]  /*76c0*/  FFMA R8, R73.reuse, R81, R8 ;  /* 0x0000005149087223 */ /* 0x040fe20000000008 */
[----:B------:R-:W-:Y:S01]  /*76d0*/  F2FP.F16.E4M3.UNPACK_B R120, R147.H1 ;  /* 0x00000093ff78723e */ /* 0x000fe200030006ff */
[----:B------:R-:W-:Y:S01]  /*76e0*/  FFMA R9, R73, R82, R9 ;  /* 0x0000005249097223 */ /* 0x000fe20000000009 */
[C---:B------:R-:W-:Y:S01]  /*76f0*/  FMUL R10, R70.reuse, R14 ;  /* 0x0000000e460a7220 */ /* 0x040fe20000400000 */
[----:B------:R-:W-:Y:S01]  /*7700*/  F2FP.SATFINITE.E4M3.F32.PACK_AB_MERGE_C R157, R11, R6, RZ ;  /* 0x000000060b9d723e */ /* 0x000fe200048070ff */
[C---:B------:R-:W-:Y:S01]  /*7710*/  FMUL R15, R70.reuse, R15 ;  /* 0x0000000f460f7220 */ /* 0x040fe20000400000 */
[--C-:B------:R-:W-:Y:S02]  /*7720*/  HADD2.F32 R87, -RZ, R88.reuse.H0_H0 ;  /* 0x20000058ff577230 */ /* 0x100fe40000004100 */
[----:B------:R-:W-:Y:S01]  /*7730*/  FFMA R10, R73, R83, R10 ;  /* 0x00000053490a7223 */ /* 0x000fe2000000000a */
[----:B------:R-:W-:Y:S01]  /*7740*/  F2FP.SATFINITE.E4M3.F32.PACK_AB_MERGE_C R157, R5, R4, R157 ;  /* 0x00000004059d723e */ /* 0x000fe2000480709d */
        /* <DEDUP_REMOVED lines=8> */
[C---:B------:R-:W-:Y:S01]  /*77d0*/  FMUL R19, R70.reuse, R19 ;  /* 0x0000001346137220 */ /* 0x040fe20000400000 */
[----:B------:R-:W-:Y:S01]  /*77e0*/  F2FP.SATFINITE.E4M3.F32.PACK_AB_MERGE_C R158, R9, R8, R158 ;  /* 0x00000008099e723e */ /* 0x000fe2000480709e */
[C---:B------:R-:W-:Y:S01]  /*77f0*/  FFMA R14, R73.reuse, R87, R14 ;  /* 0x00000057490e7223 */ /* 0x040fe2000000000e */
[----:B------:R-:W-:Y:S02]  /*7800*/  HADD2.F32 R122, -RZ, R122.H1_H1 ;  /* 0x3000007aff7a7230 */ /* 0x000fe40000004100 */
[C---:B------:R-:W-:Y:S01]  /*7810*/  FFMA R19, R73.reuse, R88, R19 ;  /* 0x0000005849137223 */ /* 0x040fe20000000013 */
[--C-:B------:R-:W-:Y:S02]  /*7820*/  HADD2.F32 R91, -RZ, R92.reuse.H0_H0 ;  /* 0x2000005cff5b7230 */ /* 0x100fe40000004100 */
[C---:B------:R-:W-:Y:S01]  /*7830*/  FFMA R16, R73.reuse, R89, R16 ;  /* 0x0000005949107223 */ /* 0x040fe20000000010 */
[----:B------:R-:W-:Y:S01]  /*7840*/  F2FP.F16.E4M3.UNPACK_B R124, R148.H1 ;  /* 0x00000094ff7c723e */ /* 0x000fe200030006ff */
[----:B------:R-:W-:Y:S01]  /*7850*/  FFMA R17, R73, R90, R17 ;  /* 0x0000005a49117223 */ /* 0x000fe20000000011 */
[----:B------:R-:W-:Y:S01]  /*7860*/  F2FP.SATFINITE.E4M3.F32.PACK_AB_MERGE_C R159, R19, R14, RZ ;  /* 0x0000000e139f723e */ /* 0x000fe200048070ff */
[----:B------:R-:W-:Y:S02]  /*7870*/  HADD2.F32 R92, -RZ, R92.H1_H1 ;  /* 0x3000005cff5c7230 */ /* 0x000fe40000004100 */
[C---:B------:R-:W-:Y:S01]  /*7880*/  FMUL R18, R70.reuse, R22 ;  /* 0x0000001646127220 */ /* 0x040fe20000400000 */
[C---:B------:R-:W-:Y:S01]  /*7890*/  FMUL R23, R70.reuse, R23 ;  /* 0x0000001746177220 */ /* 0x040fe20000400000 */
[----:B------:R-:W-:Y:S01]  /*78a0*/  F2FP.SATFINITE.E4M3.F32.PACK_AB_MERGE_C R159, R13, R12, R159 ;  /* 0x0000000c0d9f723e */ /* 0x000fe2000480709f */
[--C-:B------:R-:W-:Y:S02]  /*78b0*/  HADD2.F32 R95, -RZ, R96.reuse.H0_H0 ;  /* 0x20000060ff5f7230 */ /* 0x100fe40000004100 */
[C---:B------:R-:W-:Y:S01]  /*78c0*/  FFMA R18, R73.reuse, R91, R18 ;  /* 0x0000005b49127223 */ /* 0x040fe20000000012 */
[C---:B------:R-:W-:Y:S01]  /*78d0*/  FFMA R23, R73.reuse, R92, R23 ;  /* 0x0000005c49177223 */ /* 0x040fe20000000017 */
[C---:B------:R-:W-:Y:S01]  /*78e0*/  FFMA R20, R73.reuse, R93, R20 ;  /* 0x0000005d49147223 */ /* 0x040fe20000000014 */
[----:B------:R-:W-:Y:S01]  /*78f0*/  F2FP.F16.E4M3.UNPACK_B R126, R149 ;  /* 0x00000095ff7e723e */ /* 0x000fe200020006ff */
[----:B------:R1:W-:Y:S01]  /*7900*/  STS.128 [R163+UR49+0x4200], R156 ;  /* 0x0042009ca3007988 */ /* 0x0003e20008000c31 */
[----:B------:R-:W-:Y:S01]  /*7910*/  FFMA R21, R73, R94, R21 ;  /* 0x0000005e49157223 */ /* 0x000fe20000000015 */
[----:B------:R-:W-:Y:S01]  /*7920*/  F2FP.SATFINITE.E4M3.F32.PACK_AB_MERGE_C R188, R23, R18, RZ ;  /* 0x0000001217bc723e */ /* 0x000fe200048070ff */
[----:B------:R-:W-:Y:S02]  /*7930*/  HADD2.F32 R96, -RZ, R96.H1_H1 ;  /* 0x30000060ff607230 */ /* 0x000fe40000004100 */
[C---:B------:R-:W-:Y:S01]  /*7940*/  FMUL R22, R70.reuse, R26 ;  /* 0x0000001a46167220 */ /* 0x040fe20000400000 */
[----:B------:R-:W-:Y:S02]  /*7950*/  HADD2.F32 R125, -RZ, R126.H0_H0 ;  /* 0x2000007eff7d7230 */ /* 0x000fe40000004100 */
[C---:B------:R-:W-:Y:S01]  /*7960*/  FMUL R27, R70.reuse, R27 ;  /* 0x0000001b461b7220 */ /* 0x040fe20000400000 */
[----:B------:R-:W-:Y:S02]  /*7970*/  HADD2.F32 R99, -RZ, R100.H0_H0 ;  /* 0x20000064ff637230 */ /* 0x000fe40000004100 */
[C---:B------:R-:W-:Y:S01]  /*7980*/  FFMA R22, R73.reuse, R95, R22 ;  /* 0x0000005f49167223 */ /* 0x040fe20000000016 */
[----:B------:R-:W-:Y:S01]  /*7990*/  F2FP.F16.E4M3.UNPACK_B R128, R149.H1 ;  /* 0x00000095ff80723e */ /* 0x000fe200030006ff */
[C---:B------:R-:W-:Y:S01]  /*79a0*/  FFMA R27, R73.reuse, R96, R27 ;  /* 0x00000060491b7223 */ /* 0x040fe2000000001b */
[C---:B------:R-:W-:Y:S01]  /*79b0*/  FFMA R24, R73.reuse, R97, R24 ;  /* 0x0000006149187223 */ /* 0x040fe20000000018 */
[----:B------:R-:W-:Y:S01]  /*79c0*/  F2FP.F16.E4M3.UNPACK_B R130, R150 ;  /* 0x00000096ff82723e */ /* 0x000fe200020006ff */
[----:B------:R-:W-:Y:S01]  /*79d0*/  FFMA R25, R73, R98, R25 ;  /* 0x0000006249197223 */ /* 0x000fe20000000019 */
[----:B------:R-:W-:Y:S01]  /*79e0*/  HADD2.F32 R126, -RZ, R126.H1_H1 ;  /* 0x3000007eff7e7230 */ /* 0x000fe20000004100 */
        /* <DEDUP_REMOVED lines=16> */
[----:B-1----:R-:W-:Y:S01]  /*7af0*/  F2FP.SATFINITE.E4M3.F32.PACK_AB_MERGE_C R156, R17, R16, R188 ;  /* 0x00000010119c723e */ /* 0x002fe200048070bc */
[--C-:B------:R-:W-:Y:S01]  /*7b00*/  HADD2.F32 R133, -RZ, R134.reuse.H0_H0 ;  /* 0x20000086ff857230 */ /* 0x100fe20000004100 */
[----:B------:R-:W-:Y:S01]  /*7b10*/  F2FP.SATFINITE.E4M3.F32.PACK_AB_MERGE_C R157, R21, R20, R189 ;  /* 0x00000014159d723e */ /* 0x000fe200048070bd */
[----:B------:R-:W-:Y:S01]  /*7b20*/  FFMA R30, R73, R103, R30 ;  /* 0x00000067491e7223 */ /* 0x000fe2000000001e */
[----:B------:R-:W-:Y:S01]  /*7b30*/  F2FP.SATFINITE.E4M3.F32.PACK_AB_MERGE_C R158, R25, R24, R190 ;  /* 0x00000018199e723e */ /* 0x000fe200048070be */
[----:B------:R-:W-:Y:S02]  /*7b40*/  HADD2.F32 R134, -RZ, R134.H1_H1 ;  /* 0x30000086ff867230 */ /* 0x000fe40000004100 */
[C---:B------:R-:W-:Y:S01]  /*7b50*/  FMUL R35, R70.reuse, R35 ;  /* 0x0000002346237220 */ /* 0x040fe20000400000 */
[--C-:B------:R-:W-:Y:S02]  /*7b60*/  HADD2.F32 R107, -RZ, R108.reuse.H0_H0 ;  /* 0x2000006cff6b7230 */ /* 0x100fe40000004100 */
[C---:B------:R-:W-:Y:S01]  /*7b70*/  FMUL R34, R70.reuse, R38 ;  /* 0x0000002646227220 */ /* 0x040fe20000400000 */
[----:B------:R-:W-:Y:S02]  /*7b80*/  HADD2.F32 R108, -RZ, R108.H1_H1 ;  /* 0x3000006cff6c7230 */ /* 0x000fe40000004100 */
[C---:B------:R-:W-:Y:S01]  /*7b90*/  FFMA R35, R73.reuse, R104, R35 ;  /* 0x0000006849237223 */ /* 0x040fe20000000023 */
[C---:B------:R-:W-:Y:S01]  /*7ba0*/  FFMA R32, R73.reuse, R105, R32 ;  /* 0x0000006949207223 */ /* 0x040fe20000000020 */
[C---:B------:R-:W-:Y:S01]  /*7bb0*/  FFMA R33, R73.reuse, R106, R33 ;  /* 0x0000006a49217223 */ /* 0x040fe20000000021 */
[----:B------:R-:W-:Y:S01]  /*7bc0*/  FFMA R34, R73, R107, R34 ;  /* 0x0000006b49227223 */ /* 0x000fe20000000022 */
[C---:B------:R-:W-:Y:S01]  /*7bd0*/  FMUL R39, R70.reuse, R39 ;  /* 0x0000002746277220 */ /* 0x040fe20000400000 */
[----:B------:R-:W-:Y:S01]  /*7be0*/  F2FP.F16.E4M3.UNPACK_B R72, R151.H1 ;  /* 0x00000097ff48723e */ /* 0x000fe200030006ff */
[--C-:B------:R-:W-:Y:S01]  /*7bf0*/  HADD2.F32 R111, -RZ, R112.reuse.H0_H0 ;  /* 0x20000070ff6f7230 */ /* 0x100fe20000004100 */
[----:B------:R-:W-:Y:S01]  /*7c00*/  F2FP.SATFINITE.E4M3.F32.PACK_AB_MERGE_C R159, R35, R30, RZ ;  /* 0x0000001e239f723e */ /* 0x000fe200048070ff */
[C---:B------:R-:W-:Y:S01]  /*7c10*/  FFMA R39, R73.reuse, R108, R39 ;  /* 0x0000006c49277223 */ /* 0x040fe20000000027 */
[C---:B------:R-:W-:Y:S01]  /*7c20*/  FFMA R36, R73.reuse, R109, R36 ;  /* 0x0000006d49247223 */ /* 0x040fe20000000024 */
[----:B------:R-:W-:Y:S01]  /*7c30*/  FFMA R37, R73, R110, R37 ;  /* 0x0000006e49257223 */ /* 0x000fe20000000025 */
[----:B------:R-:W-:Y:S01]  /*7c40*/  F2FP.SATFINITE.E4M3.F32.PACK_AB_MERGE_C R159, R29, R28, R159 ;  /* 0x0000001c1d9f723e */ /* 0x000fe2000480709f */
[----:B------:R-:W-:Y:S01]  /*7c50*/  HADD2.F32 R112, -RZ, R112.H1_H1 ;  /* 0x30000070ff707230 */ /* 0x000fe20000004100 */
[----:B------:R-:W-:Y:S01]  /*7c60*/  F2FP.SATFINITE.E4M3.F32.PACK_AB_MERGE_C R188, R39, R34, RZ ;  /* 0x0000002227bc723e */ /* 0x000fe200048070ff */
[C---:B------:R-:W-:Y:S01]  /*7c70*/  FMUL R38, R70.reuse, R42 ;  /* 0x0000002a46267220 */ /* 0x040fe20000400000 */
[C---:B------:R-:W-:Y:S01]  /*7c80*/  FMUL R43, R70.reuse, R43 ;  /* 0x0000002b462b7220 */ /* 0x040fe20000400000 */
[--C-:B------:R-:W-:Y:S01]  /*7c90*/  HADD2.F32 R115, -RZ, R116.reuse.H0_H0 ;  /* 0x20000074ff737230 */ /* 0x100fe20000004100 */
[----:B------:R1:W-:Y:S01]  /*7ca0*/  STS.128 [R192+0x4010], R156 ;  /* 0x0040109cc0007388 */ /* 0x0003e20000000c00 */
[----:B------:R-:W-:Y:S01]  /*7cb0*/  F2FP.SATFINITE.E4M3.F32.PACK_AB_MERGE_C R188, R33, R32, R188 ;  /* 0x0000002021bc723e */ /* 0x000fe200048070bc */
[C---:B------:R-:W-:Y:S01]  /*7cc0*/  FFMA R38, R73.reuse, R111, R38 ;  /* 0x0000006f49267223 */ /* 0x040fe20000000026 */
[C---:B------:R-:W-:Y:S01]  /*7cd0*/  FFMA R43, R73.reuse, R112, R43 ;  /* 0x00000070492b7223 */ /* 0x040fe2000000002b */
[C---:B------:R-:W-:Y:S01]  /*7ce0*/  FFMA R40, R73.reuse, R113, R40 ;  /* 0x0000007149287223 */ /* 0x040fe20000000028 */
[----:B------:R-:W-:Y:S01]  /*7cf0*/  FFMA R41, R73, R114, R41 ;  /* 0x0000007249297223 */ /* 0x000fe20000000029 */
[----:B------:R-:W-:Y:S02]  /*7d00*/  HADD2.F32 R116, -RZ, R116.H1_H1 ;  /* 0x30000074ff747230 */ /* 0x000fe40000004100 */
[C---:B------:R-:W-:Y:S01]  /*7d10*/  FMUL R42, R70.reuse, R46 ;  /* 0x0000002e462a7220 */ /* 0x040fe20000400000 */
[----:B------:R-:W-:Y:S01]  /*7d20*/  F2FP.SATFINITE.E4M3.F32.PACK_AB_MERGE_C R189, R43, R38, RZ ;  /* 0x000000262bbd723e */ /* 0x000fe200048070ff */
[----:B------:R-:W-:Y:S01]  /*7d30*/  FMUL R47, R70, R47 ;  /* 0x0000002f462f7220 */ /* 0x000fe20000400000 */
[--C-:B------:R-:W-:Y:S02]  /*7d40*/  HADD2.F32 R119, -RZ, R120.reuse.H0_H0 ;  /* 0x20000078ff777230 */ /* 0x100fe40000004100 */
[----:B------:R-:W-:Y:S01]  /*7d50*/  FFMA R42, R73, R115, R42 ;  /* 0x00000073492a7223 */ /* 0x000fe2000000002a */
[----:B------:R-:W-:Y:S01]  /*7d60*/  F2FP.SATFINITE.E4M3.F32.PACK_AB_MERGE_C R189, R37, R36, R189 ;  /* 0x0000002425bd723e */ /* 0x000fe200048070bd */
[C---:B------:R-:W-:Y:S01]  /*7d70*/  FFMA R47, R73.reuse, R116, R47 ;  /* 0x00000074492f7223 */ /* 0x040fe2000000002f */
[C---:B------:R-:W-:Y:S01]  /*7d80*/  FFMA R44, R73.reuse, R117, R44 ;  /* 0x00000075492c7223 */ /* 0x040fe2000000002c */
[----:B------:R-:W-:Y:S01]  /*7d90*/  ISETP.NE.AND P0, PT, R166, RZ, PT ;  /* 0x000000ffa600720c */ /* 0x000fe20003f05270 */
[----:B------:R-:W-:Y:S01]  /*7da0*/  FFMA R45, R73, R118, R45 ;  /* 0x00000076492d7223 */ /* 0x000fe2000000002d */
[----:B------:R-:W-:Y:S01]  /*7db0*/  HADD2.F32 R120, -RZ, R120.H1_H1 ;  /* 0x30000078ff787230 */ /* 0x000fe20000004100 */
[----:B------:R-:W-:Y:S01]  /*7dc0*/  F2FP.SATFINITE.E4M3.F32.PACK_AB_MERGE_C R190, R47, R42, RZ ;  /* 0x0000002a2fbe723e */ /* 0x000fe200048070ff */
[C---:B------:R-:W-:Y:S01]  /*7dd0*/  FMUL R46, R70.reuse, R50 ;  /* 0x00000032462e7220 */ /* 0x040fe20000400000 */
[C---:B------:R-:W-:Y:S01]  /*7de0*/  FMUL R51, R70.reuse, R51 ;  /* 0x0000003346337220 */ /* 0x040fe20000400000 */
[--C-:B------:R-:W-:Y:S02]  /*7df0*/  HADD2.F32 R123, -RZ, R124.reuse.H0_H0 ;  /* 0x2000007cff7b7230 */ /* 0x100fe40000004100 */
[C---:B------:R-:W-:Y:S01]  /*7e00*/  FMUL R50, R70.reuse, R54 ;  /* 0x0000003646327220 */ /* 0x040fe20000400000 */
[C---:B------:R-:W-:Y:S01]  /*7e10*/  FFMA R46, R73.reuse, R119, R46 ;  /* 0x00000077492e7223 */ /* 0x040fe2000000002e */
[----:B------:R-:W-:Y:S02]  /*7e20*/  HADD2.F32 R124, -RZ, R124.H1_H1 ;  /* 0x3000007cff7c7230 */ /* 0x000fe40000004100 */
[C---:B------:R-:W-:Y:S01]  /*7e30*/  FFMA R51, R73.reuse, R120, R51 ;  /* 0x0000007849337223 */ /* 0x040fe20000000033 */
[C---:B------:R-:W-:Y:S01]  /*7e40*/  FMUL R55, R70.reuse, R55 ;  /* 0x0000003746377220 */ /* 0x040fe20000400000 */
[C---:B------:R-:W-:Y:S01]  /*7e50*/  FFMA R48, R73.reuse, R121, R48 ;  /* 0x0000007949307223 */ /* 0x040fe20000000030 */
[C---:B------:R-:W-:Y:S01]  /*7e60*/  FFMA R49, R73.reuse, R122, R49 ;  /* 0x0000007a49317223 */ /* 0x040fe20000000031 */
[--C-:B------:R-:W-:Y:S02]  /*7e70*/  HADD2.F32 R127, -RZ, R128.reuse.H0_H0 ;  /* 0x20000080ff7f7230 */ /* 0x100fe40000004100 */
[C---:B------:R-:W-:Y:S01]  /*7e80*/  FFMA R50, R73.reuse, R123, R50 ;  /* 0x0000007b49327223 */ /* 0x040fe20000000032 */
[----:B------:R-:W-:Y:S02]  /*7e90*/  HADD2.F32 R128, -RZ, R128.H1_H1 ;  /* 0x30000080ff807230 */ /* 0x000fe40000004100 */
[C---:B------:R-:W-:Y:S01]  /*7ea0*/  FMUL R54, R70.reuse, R58 ;  /* 0x0000003a46367220 */ /* 0x040fe20000400000 */
        /* <DEDUP_REMOVED lines=16> */
[----:B------:R-:W-:Y:S01]  /*7fb0*/  FFMA R63, R73, R132, R63 ;  /* 0x00000084493f7223 */ /* 0x000fe2000000003f */
[----:B------:R-:W-:Y:S01]  /*7fc0*/  FMUL R67, R70, R67 ;  /* 0x0000004346437220 */ /* 0x000fe20000400000 */
[----:B------:R-:W-:Y:S01]  /*7fd0*/  F2FP.SATFINITE.E4M3.F32.PACK_AB_MERGE_C R191, R51, R46, RZ ;  /* 0x0000002e33bf723e */ /* 0x000fe200048070ff */
[C---:B------:R-:W-:Y:S01]  /*7fe0*/  FFMA R60, R73.reuse, R133, R60 ;  /* 0x00000085493c7223 */ /* 0x040fe2000000003c */
[C---:B------:R-:W-:Y:S01]  /*7ff0*/  FFMA R61, R73.reuse, R134, R61 ;  /* 0x00000086493d7223 */ /* 0x040fe2000000003d */
[C---:B------:R-:W-:Y:S01]  /*8000*/  FFMA R62, R73.reuse, R75, R62 ;  /* 0x0000004b493e7223 */ /* 0x040fe2000000003e */
[----:B------:R-:W-:Y:S01]  /*8010*/  FFMA R67, R73, R72, R67 ;  /* 0x0000004849437223 */ /* 0x000fe20000000043 */
[----:B------:R-:W-:Y:S02]  /*8020*/  F2FP.SATFINITE.E4M3.F32.PACK_AB_MERGE_C R190, R41, R40, R190 ;  /* 0x0000002829be723e */ /* 0x000fe400048070be */
[----:B------:R-:W-:Y:S02]  /*8030*/  F2FP.SATFINITE.E4M3.F32.PACK_AB_MERGE_C R191, R45, R44, R191 ;  /* 0x0000002c2dbf723e */ /* 0x000fe400048070bf */
[----:B------:R-:W-:Y:S02]  /*8040*/  F2FP.SATFINITE.E4M3.F32.PACK_AB_MERGE_C R200, R55, R50, RZ ;  /* 0x0000003237c8723e */ /* 0x000fe400048070ff */
[----:B------:R-:W-:Y:S01]  /*8050*/  F2FP.SATFINITE.E4M3.F32.PACK_AB_MERGE_C R201, R59, R54, RZ ;  /* 0x000000363bc9723e */ /* 0x000fe200048070ff */
[----:B------:R1:W-:Y:S01]  /*8060*/  STS.128 [R193+0x4020], R188 ;  /* 0x004020bcc1007388 */ /* 0x0003e20000000c00 */
[----:B------:R-:W-:Y:S02]  /*8070*/  F2FP.SATFINITE.E4M3.F32.PACK_AB_MERGE_C R202, R63, R58, RZ ;  /* 0x0000003a3fca723e */ /* 0x000fe400048070ff */
[----:B------:R-:W-:Y:S02]  /*8080*/  F2FP.SATFINITE.E4M3.F32.PACK_AB_MERGE_C R203, R67, R62, RZ ;  /* 0x0000003e43cb723e */ /* 0x000fe400048070ff */
[----:B------:R-:W-:Y:S02]  /*8090*/  F2FP.SATFINITE.E4M3.F32.PACK_AB_MERGE_C R200, R49, R48, R200 ;  /* 0x0000003031c8723e */ /* 0x000fe400048070c8 */
[----:B------:R-:W-:Y:S02]  /*80a0*/  F2FP.SATFINITE.E4M3.F32.PACK_AB_MERGE_C R201, R53, R52, R201 ;  /* 0x0000003435c9723e */ /* 0x000fe400048070c9 */
[----:B------:R-:W-:Y:S02]  /*80b0*/  F2FP.SATFINITE.E4M3.F32.PACK_AB_MERGE_C R202, R57, R56, R202 ;  /* 0x0000003839ca723e */ /* 0x000fe400048070ca */
[----:B------:R-:W-:Y:S02]  /*80c0*/  F2FP.SATFINITE.E4M3.F32.PACK_AB_MERGE_C R203, R61, R60, R203 ;  /* 0x0000003c3dcb723e */ /* 0x000fe400048070cb */
[----:B------:R-:W-:Y:S02]  /*80d0*/  LEA R199, R160, UR49, 0x3 ;  /* 0x00000031a0c77c11 */ /* 0x000fe4000f8e18ff */
[----:B------:R-:W-:Y:S01]  /*80e0*/  @P6 SHF.L.U32 R206, R135, 0x1f, RZ ;  /* 0x0000001f87ce6819 */ /* 0x000fe200000006ff */
[----:B------:R1:W-:Y:S01]  /*80f0*/  STS.128 [R194+0x4010], R200 ;  /* 0x004010c8c2007388 */ /* 0x0003e20000000c00 */
[----:B------:R-:W-:Y:S01]  /*8100*/  @!PT LDS RZ, [RZ] ;  /* 0x00000000fffff984 */ /* 0x000fe20000000800 */
[----:B------:R-:W-:Y:S01]  /*8110*/  @!PT LDS RZ, [RZ] ;  /* 0x00000000fffff984 */ /* 0x000fe20000000800 */
[----:B------:R-:W-:Y:S01]  /*8120*/  @!PT LDS RZ, [RZ] ;  /* 0x00000000fffff984 */ /* 0x000fe20000000800 */
[----:B------:R-:W-:Y:S01]  /*8130*/  @!PT LDS RZ, [RZ] ;  /* 0x00000000fffff984 */ /* 0x000fe20000000800 */
[----:B------:R2:W-:Y:S07]  /*8140*/  MEMBAR.ALL.CTA ;  /* 0x0000000000007992 */ /* 0x0005ee0000008000 */
[----:B--2---:R-:W2:Y:S02]  /*8150*/  FENCE.VIEW.ASYNC.S ;  /* 0x00000000000073c6 */ /* 0x004ea40000000000 */
[----:B--2---:R-:W-:Y:S06]  /*8160*/  BAR.SYNC.DEFER_BLOCKING 0x1, 0x80 ;  /* 0x0042000000007b1d */ /* 0x004fec0000010000 */
[----:B------:R-:W-:Y:S05]  /*8170*/  @P0 BRA `(.L_x_120) ;  /* 0x0000000000300947 */ /* 0x000fea0003800000 */
[----:B------:R-:W2:Y:S01]  /*8180*/  LDCU.64 UR6, c[0x0][0x348] ;  /* 0x00006900ff0677ac */ /* 0x000ea20008000a00 */
[----:B------:R-:W-:Y:S02]  /*8190*/  R2UR UR42, R186 ;  /* 0x00000000ba2a72ca */ /* 0x000fe400000e0000 */
[----:B------:R-:W-:Y:S01]  /*81a0*/  R2UR UR43, R184 ;  /* 0x00000000b82b72ca */ /* 0x000fe200000e0000 */
[----:B------:R-:W-:Y:S01]  /*81b0*/  UIADD3 UR4, UPT, UPT, UR49, 0x4200, URZ ;  /* 0x0000420031047890 */ /* 0x000fe2000fffe0ff */
[----:B------:R-:W-:Y:S05]  /*81c0*/  R2UR UR44, R185 ;  /* 0x00000000b92c72ca */ /* 0x000fea00000e0000 */
[----:B------:R-:W-:Y:S05]  /*81d0*/  IMAD.U32 R182, RZ, RZ, UR4 ;  /* 0x00000004ffb67e24 */ /* 0x000fea000f8e00ff */
[----:B------:R-:W-:Y:S01]  /*81e0*/  R2UR UR40, R182 ;  /* 0x00000000b62872ca */ /* 0x000fe200000e0000 */
[----:B--2---:R-:W-:Y:S04]  /*81f0*/  UIADD3 UR4, UP0, UPT, UR6, 0x680, URZ ;  /* 0x0000068006047890 */ /* 0x004fe8000ff1e0ff */
[----:B------:R-:W-:Y:S09]  /*8200*/  UIADD3.X UR5, UPT, UPT, URZ, UR7, URZ, UP0, !UPT ;  /* 0x00000007ff057290 */ /* 0x000ff200087fe4ff */
[----:B------:R2:W-:Y:S01]  /*8210*/  UTMASTG.4D.IM2COL [UR40], [UR4] ;  /* 0x00000028040073b5 */ /* 0x0005e20008058000 */
[----:B------:R0:W-:Y:S01]  /*8220*/  UTMACMDFLUSH ;  /* 0x00000000000079b7 */ /* 0x0001e20000000000 */
[----:B--2---:R-:W-:Y:S04]  /*8230*/  DEPBAR.LE SB0, 0x1 ;  /* 0x000080400000791a */ /* 0x004fe80000000000 */
.L_x_120:
[----:B------:R-:W-:Y:S05]  /*8240*/  BSYNC.RECONVERGENT B0 ;  /* 0x0000000000007941 */ /* 0x000fea0003800200 */
.L_x_119:
[----:B------:R-:W-:Y:S06]  /*8250*/  BAR.SYNC.DEFER_BLOCKING 0x1, 0x80 ;  /* 0x0042000000007b1d */ /* 0x000fec0000010000 */
[----:B------:R-:W2:Y:S01]  /*8260*/  @P6 SYNCS.PHASECHK.TRANS64.TRYWAIT P0, [R199+URZ+0x100], R206 ;  /* 0x000100cec70065a7 */ /* 0x000ea200080011ff */
[----:B------:R-:W-:Y:S01]  /*8270*/  BSSY B1, `(.L_x_121) ;  /* 0x0000023000017945 */ /* 0x000fe20003800000 */
[----:B--2---:R-:W-:Y:S03]  /*8280*/  @P6 SEL R195, RZ, 0x1, !P0 ;  /* 0x00000001ffc36807 */ /* 0x004fe60004000000 */
[----:B------:R-:W-:Y:S05]  /*8290*/  @!P6 BRA `(.L_x_122) ;  /* 0x000000000080e947 */ /* 0x000fea0003800000 */
[----:B------:R-:W-:Y:S01]  /*82a0*/  ISETP.NE.AND P1, PT, R196, RZ, PT ;  /* 0x000000ffc400720c */ /* 0x000fe20003f25270 */
[----:B------:R-:W2:Y:S01]  /*82b0*/  S2R R0, SR_CgaCtaId ;  /* 0x0000000000007919 */ /* 0x000ea20000008800 */
[----:B------:R-:W-:Y:S01]  /*82c0*/  ISETP.NE.AND P0, PT, R195, RZ, PT ;  /* 0x000000ffc300720c */ /* 0x000fe20003f05270 */
[----:B------:R-:W-:Y:S10]  /*82d0*/  BSSY B0, `(.L_x_123) ;  /* 0x0000009000007945 */ /* 0x000ff40003800000 */
[----:B------:R-:W-:Y:S04]  /*82e0*/  @P1 IMAD R3, R160, 0x2000, R181 ;  /* 0x00002000a0031824 */ /* 0x000fe800078e02b5 */
[C---:B------:R-:W-:Y:S01]  /*82f0*/  @P1 IMAD.IADD R198, R3.reuse, 0x1, R198 ;  /* 0x0000000103c61824 */ /* 0x040fe200078e02c6 */
[----:B------:R-:W-:Y:S03]  /*8300*/  @P1 IADD3 R204, PT, PT, R3, R204, RZ ;  /* 0x000000cc03cc1210 */ /* 0x000fe60007ffe0ff */
[----:B------:R-:W-:Y:S01]  /*8310*/  @P1 IMAD.IADD R197, R197, 0x1, R198 ;  /* 0x00000001c5c51824 */ /* 0x000fe200078e02c6 */
[----:B------:R-:W-:Y:S06]  /*8320*/  @P0 BRA `(.L_x_124) ;  /* 0x00000000000c0947 */ /* 0x000fec0003800000 */
[----:B------:R-:W-:Y:S04]  /*8330*/  SHF.L.U32 R2, R135, 0x1f, RZ ;  /* 0x0000001f87027819 */ /* 0x000fe800000006ff */
[----:B------:R-:W3:Y:S02]  /*8340*/  SYNCS.PHASECHK.TRANS64.TRYWAIT P0, [R199+URZ+0x100], R2 ;  /* 0x00010002c70075a7 */ /* 0x000ee400080011ff */
[----:B---3--:R-:W-:Y:S05]  /*8350*/  @!P0 BRA `(.L_x_125) ;  /* 0x0000002000c88947 */ /* 0x008fea0003800000 */
.L_x_124:
[----:B------:R-:W-:Y:S05]  /*8360*/  BSYNC B0 ;  /* 0x0000000000007941 */ /* 0x000fea0003800000 */
.L_x_123:
[----:B------:R-:W-:Y:S01]  /*8370*/  ISETP.NE.AND P0, PT, R196, RZ, PT ;  /* 0x000000ffc400720c */ /* 0x000fe20003f05270 */
[----:B---3--:R-:W-:Y:S02]  /*8380*/  VIADD R199, R199, 0x110 ;  /* 0x00000110c7c77836 */ /* 0x008fe40000000000 */
[----:B------:R-:W-:Y:S03]  /*8390*/  VIADD R160, R160, 0x1 ;  /* 0x00000001a0a07836 */ /* 0x000fe60000000000 */
[----:B--2---:R-:W-:Y:S07]  /*83a0*/  PRMT R0, R0, 0x654, R199 ;  /* 0x0000065400007816 */ /* 0x004fee00000000c7 */
[----:B------:R2:W3:Y:S04]  /*83b0*/  @P0 LDS.128 R136, [R3] ;  /* 0x0000000003880984 */ /* 0x0004e80000000c00 */
[----:B------:R2:W4:Y:S04]  /*83c0*/  @P0 LDS.128 R140, [R198+0x10] ;  /* 0x00001000c68c0984 */ /* 0x0005280000000c00 */
        /* <DEDUP_REMOVED lines=9> */
[----:B------:R-:W-:Y:S01]  /*8460*/  SEL R160, R160, RZ, P0 ;  /* 0x000000ffa0a07207 */ /* 0x000fe20000000000 */
[----:B-----5:R5:W-:Y:S02]  /*8470*/  SYNCS.ARRIVE.TRANS64.RED.A1T0 RZ, [R0+URZ], RZ ;  /* 0x000000ff00ff79a7 */ /* 0x020be400081004ff */
[----:B-----5:R-:W-:Y:S04]  /*8480*/  SEL R0, RZ, 0x1, P0 ;  /* 0x00000001ff007807 */ /* 0x020fe80000000000 */
[----:B--234-:R-:W-:Y:S02]  /*8490*/  LOP3.LUT R135, R135, R0, RZ, 0x3c, !PT ;  /* 0x0000000087877212 */ /* 0x01cfe400078e3cff */
.L_x_122:
[----:B------:R-:W-:Y:S05]  /*84a0*/  BSYNC B1 ;  /* 0x0000000000017941 */ /* 0x000fea0003800000 */
.L_x_121:
[----:B------:R-:W-:Y:S05]  /*84b0*/  VIADD R3, R71, 0x40 ;  /* 0x0000004047037836 */ /* 0x000fea0000000000 */
[----:B------:R-:W-:Y:S04]  /*84c0*/  SHF.R.U32.HI R3, RZ, 0x15, R3 ;  /* 0x00000015ff037819 */ /* 0x000fe80000011603 */
[----:B------:R-:W-:Y:S11]  /*84d0*/  LOP3.LUT P0, RZ, R3, 0x3, R168, 0x48, !PT ;  /* 0x0000000303ff7812 */ /* 0x000ff600078048a8 */
[----:B------:R-:W-:Y:S02]  /*84e0*/  @!UPT UIADD3 URZ, UPT, UPT, URZ, URZ, URZ ;  /* 0x000000fffffff290 */ /* 0x000fe4000fffe0ff */
        /* <DEDUP_REMOVED lines=8> */
[----:B------:R-:W5:Y:S01]  /*8570*/  LDCU.64 UR4, c[0x4][0x10] ;  /* 0x01000200ff0477ac */ /* 0x000f620008000a00 */
[----:B--2---:R-:W-:Y:S01]  /*8580*/  MOV R5, UR9 ;  /* 0x0000000900057c02 */ /* 0x004fe20008000f00 */
[----:B------:R-:W-:Y:S01]  /*8590*/  IMAD.U32 R4, RZ, RZ, UR8 ;  /* 0x00000008ff047e24 */ /* 0x000fe2000f8e00ff */
[----:B---3--:R-:W-:Y:S01]  /*85a0*/  MOV R7, UR7 ;  /* 0x0000000700077c02 */ /* 0x008fe20008000f00 */
[----:B------:R-:W-:Y:S01]  /*85b0*/  IMAD.U32 R6, RZ, RZ, UR6 ;  /* 0x00000006ff067e24 */ /* 0x000fe2000f8e00ff */
[----:B-----5:R-:W-:Y:S01]  /*85c0*/  MOV R11, UR5 ;  /* 0x00000005000b7c02 */ /* 0x020fe20008000f00 */
[----:B------:R-:W-:Y:S02]  /*85d0*/  IMAD.U32 R10, RZ, RZ, UR4 ;  /* 0x00000004ff0a7e24 */ /* 0x000fe4000f8e00ff */
[----:B------:R-:W-:Y:S07]  /*85e0*/  LEPC R20, `(.L_x_126) ;  /* 0x000000001014794e */ /* 0x000fee0000000000 */
[----:B-1--4-:R-:W-:Y:S05]  /*85f0*/  CALL.ABS.NOINC R2 ;  /* 0x0000000002007343 */ /* 0x012fea0003c00000 */
.L_x_126:
[----:B------:R-:W-:Y:S01]  /*8600*/  ISETP.NE.AND P0, PT, R166, RZ, PT ;  /* 0x000000ffa600720c */ /* 0x000fe20003f05270 */
[----:B------:R-:W-:Y:S05]  /*8610*/  WARPSYNC.ALL ;  /* 0x0000000000007948 */ /* 0x000fea0003800000 */
[----:B------:R-:W-:Y:S01]  /*8620*/  R2UR UR4, R71 ;  /* 0x00000000470472ca */ /* 0x000fe200000e0000 */
[----:B------:R-:W-:Y:S01]  /*8630*/  BSSY.RECONVERGENT B0, `(.L_x_127) ;  /* 0x000011e000007945 */ /* 0x000fe20003800200 */
[----:B------:R-:W-:Y:S02]  /*8640*/  F2FP.F16.E4M3.UNPACK_B R11, R137 ;  /* 0x00000089ff0b723e */ /* 0x000fe400020006ff */
[----:B------:R-:W-:Y:S02]  /*8650*/  F2FP.F16.E4M3.UNPACK_B R10, R138 ;  /* 0x0000008aff0a723e */ /* 0x000fe400020006ff */
[----:B------:R-:W-:Y:S01]  /*8660*/  F2FP.F16.E4M3.UNPACK_B R9, R139 ;  /* 0x0000008bff09723e */ /* 0x000fe200020006ff */
[--C-:B------:R-:W-:Y:S01]  /*8670*/  HADD2.F32 R74, -RZ, R11.reuse.H0_H0 ;  /* 0x2000000bff4a7230 */ /* 0x100fe20000004100 */
[----:B------:R-:W-:Y:S01]  /*8680*/  F2FP.F16.E4M3.UNPACK_B R8, R140 ;  /* 0x0000008cff08723e */ /* 0x000fe200020006ff */
[----:B------:R-:W-:Y:S01]  /*8690*/  HADD2.F32 R76, -RZ, R11.H1_H1 ;  /* 0x3000000bff4c7230 */ /* 0x000fe20000004100 */
[----:B------:R-:W-:Y:S01]  /*86a0*/  F2FP.F16.E4M3.UNPACK_B R7, R141 ;  /* 0x0000008dff07723e */ /* 0x000fe200020006ff */
[--C-:B------:R-:W-:Y:S01]  /*86b0*/  HADD2.F32 R77, -RZ, R10.reuse.H0_H0 ;  /* 0x2000000aff4d7230 */ /* 0x100fe20000004100 */
[----:B------:R-:W-:Y:S01]  /*86c0*/  F2FP.F16.E4M3.UNPACK_B R6, R142 ;  /* 0x0000008eff06723e */ /* 0x000fe200020006ff */
[----:B------:R-:W-:Y:S01]  /*86d0*/  HADD2.F32 R80, -RZ, R10.H1_H1 ;  /* 0x3000000aff507230 */ /* 0x000fe20000004100 */
[----:B------:R-:W-:Y:S01]  /*86e0*/  F2FP.F16.E4M3.UNPACK_B R5, R143 ;  /* 0x0000008fff05723e */ /* 0x000fe200020006ff */
[--C-:B------:R-:W-:Y:S01]  /*86f0*/  HADD2.F32 R81, -RZ, R9.reuse.H0_H0 ;  /* 0x20000009ff517230 */ /* 0x100fe20000004100 */
[----:B-1----:R-:W-:Y:S01]  /*8700*/  F2FP.F16.E4M3.UNPACK_B R4, R144 ;  /* 0x00000090ff04723e */ /* 0x002fe200020006ff */
[----:B------:R-:W-:Y:S01]  /*8710*/  HADD2.F32 R83, -RZ, R9.H1_H1 ;  /* 0x30000009ff537230 */ /* 0x000fe20000004100 */
[-C--:B------:R-:W-:Y:S01]  /*8720*/  F2FP.F16.E4M3.UNPACK_B R2, R136.reuse ;  /* 0x00000088ff02723e */ /* 0x080fe200020006ff */
[--C-:B------:R-:W-:Y:S01]  /*8730*/  HADD2.F32 R86, -RZ, R8.reuse.H0_H0 ;  /* 0x20000008ff567230 */ /* 0x100fe20000004100 */
[----:B------:R-:W-:Y:S01]  /*8740*/  F2FP.F16.E4M3.UNPACK_B R136, R136.H1 ;  /* 0x00000088ff88723e */ /* 0x000fe200030006ff */
[----:B------:R-:W-:Y:S01]  /*8750*/  HADD2.F32 R87, -RZ, R8.H1_H1 ;  /* 0x30000008ff577230 */ /* 0x000fe20000004100 */
[----:B------:R-:W-:Y:S01]  /*8760*/  F2FP.F16.E4M3.UNPACK_B R137, R137.H1 ;  /* 0x00000089ff89723e */ /* 0x000fe200030006ff */
[--C-:B------:R-:W-:Y:S01]  /*8770*/  HADD2.F32 R90, -RZ, R7.reuse.H0_H0 ;  /* 0x20000007ff5a7230 */ /* 0x100fe20000004100 */
[----:B------:R-:W-:Y:S01]  /*8780*/  F2FP.F16.E4M3.UNPACK_B R138, R138.H1 ;  /* 0x0000008aff8a723e */ /* 0x000fe200030006ff */
[----:B------:R-:W-:Y:S01]  /*8790*/  HADD2.F32 R91, -RZ, R7.H1_H1 ;  /* 0x30000007ff5b7230 */ /* 0x000fe20000004100 */
[----:B------:R-:W-:Y:S01]  /*87a0*/  F2FP.F16.E4M3.UNPACK_B R139, R139.H1 ;  /* 0x0000008bff8b723e */ /* 0x000fe200030006ff */
[--C-:B------:R-:W-:Y:S01]  /*87b0*/  HADD2.F32 R94, -RZ, R6.reuse.H0_H0 ;  /* 0x20000006ff5e7230 */ /* 0x100fe20000004100 */
[----:B------:R-:W-:Y:S01]  /*87c0*/  IADD3 R187, PT, PT, R187, 0x150, RZ ;  /* 0x00000150bbbb7810 */ /* 0x000fe20007ffe0ff */
[----:B------:R-:W-:Y:S01]  /*87d0*/  HADD2.F32 R95, -RZ, R6.H1_H1 ;  /* 0x30000006ff5f7230 */ /* 0x000fe20000004100 */
[----:B------:R-:W-:Y:S01]  /*87e0*/  F2FP.F16.E4M3.UNPACK_B R107, R145 ;  /* 0x00000091ff6b723e */ /* 0x000fe200020006ff */
[--C-:B------:R-:W-:Y:S01]  /*87f0*/  HADD2.F32 R98, -RZ, R5.reuse.H0_H0 ;  /* 0x20000005ff627230 */ /* 0x100fe20000004100 */
[----:B------:R-:W-:Y:S01]  /*8800*/  LOP3.LUT R187, R187, 0xfefffff8, RZ, 0xc0, !PT ;  /* 0xfefffff8bbbb7812 */ /* 0x000fe200078ec0ff */
[----:B------:R-:W-:Y:S01]  /*8810*/  HADD2.F32 R99, -RZ, R5.H1_H1 ;  /* 0x30000005ff637230 */ /* 0x000fe20000004100 */
[----:B------:R-:W-:Y:S01]  /*8820*/  F2FP.F16.E4M3.UNPACK_B R111, R146 ;  /* 0x00000092ff6f723e */ /* 0x000fe200020006ff */
[--C-:B------:R-:W-:Y:S01]  /*8830*/  HADD2.F32 R102, -RZ, R4.reuse.H0_H0 ;  /* 0x20000004ff667230 */ /* 0x100fe20000004100 */
[----:B------:R-:W-:Y:S01]  /*8840*/  F2FP.F16.E4M3.UNPACK_B R115, R147 ;  /* 0x00000093ff73723e */ /* 0x000fe200020006ff */
[----:B------:R-:W-:Y:S01]  /*8850*/  HADD2.F32 R103, -RZ, R4.H1_H1 ;  /* 0x30000004ff677230 */ /* 0x000fe20000004100 */
[----:B------:R-:W-:Y:S01]  /*8860*/  F2FP.F16.E4M3.UNPACK_B R119, R148 ;  /* 0x00000094ff77723e */ /* 0x000fe200020006ff */
[----:B------:R-:W1:Y:S01]  /*8870*/  LDTM.x64 R4, tmem[UR4+0x40] ;  /* 0x00004004000479ee */ /* 0x000e620008340000 */
[--C-:B------:R-:W-:Y:S01]  /*8880*/  HADD2.F32 R0, -RZ, R2.reuse.H0_H0 ;  /* 0x20000002ff007230 */ /* 0x100fe20000004100 */
[----:B------:R-:W-:Y:S01]  /*8890*/  NOP ;  /* 0x0000000000007918 */ /* 0x000fe20000000000 */
[----:B-1----:R1:W-:Y:S01]  /*88a0*/  SYNCS.ARRIVE.TRANS64.RED.A1T0 RZ, [R187+URZ], RZ ;  /* 0x000000ffbbff79a7 */ /* 0x0023e200081004ff */
[----:B------:R-:W-:Y:S01]  /*88b0*/  HADD2.F32 R2, -RZ, R2.H1_H1 ;  /* 0x30000002ff027230 */ /* 0x000fe20000004100 */
[----:B------:R-:W-:Y:S01]  /*88c0*/  F2FP.F16.E4M3.UNPACK_B R123, R149 ;  /* 0x00000095ff7b723e */ /* 0x000fe200020006ff */
[----:B------:R-:W-:Y:S01]  /*88d0*/  HADD2.F32 R78, -RZ, R137.H1_H1 ;  /* 0x30000089ff4e7230 */ /* 0x000fe20000004100 */
[----:B------:R-:W-:Y:S01]  /*88e0*/  F2FP.F16.E4M3.UNPACK_B R127, R150 ;  /* 0x00000096ff7f723e */ /* 0x000fe200020006ff */
[--C-:B------:R-:W-:Y:S01]  /*88f0*/  HADD2.F32 R106, -RZ, R107.reuse.H0_H0 ;  /* 0x2000006bff6a7230 */ /* 0x100fe20000004100 */
[----:B------:R-:W-:Y:S01]  /*8900*/  F2FP.F16.E4M3.UNPACK_B R130, R151 ;  /* 0x00000097ff82723e */ /* 0x000fe200020006ff */
[----:B------:R-:W-:Y:S01]  /*8910*/  HADD2.F32 R107, -RZ, R107.H1_H1 ;  /* 0x3000006bff6b7230 */ /* 0x000fe20000004100 */
[----:B------:R-:W-:Y:S01]  /*8920*/  F2FP.F16.E4M3.UNPACK_B R140, R140.H1 ;  /* 0x0000008cff8c723e */ /* 0x000fe200030006ff */
        /* <DEDUP_REMOVED lines=12> */
[C---:B------:R-:W-:Y:S01]  /*89f0*/  FMUL R4, R70.reuse, R4 ;  /* 0x0000000446047220 */ /* 0x040fe20000400000 */
[C---:B------:R-:W-:Y:S01]  /*8a00*/  FMUL R5, R70.reuse, R5 ;  /* 0x0000000546057220 */ /* 0x040fe20000400000 */
[--C-:B------:R-:W-:Y:S02]  /*8a10*/  HADD2.F32 R3, -RZ, R136.reuse.H0_H0 ;  /* 0x20000088ff037230 */ /* 0x100fe40000004100 */
        /* <DEDUP_REMOVED lines=9> */
[----:B------:R-:W-:Y:S02]  /*8ab0*/  HADD2.F32 R122, -RZ, R123.H0_H0 ;  /* 0x2000007bff7a7230 */ /* 0x000fe40000004100 */
[C---:B------:R-:W-:Y:S01]  /*8ac0*/  FMUL R6, R70.reuse, R6 ;  /* 0x0000000646067220 */ /* 0x040fe20000400000 */
[----:B------:R-:W-:Y:S02]  /*8ad0*/  HADD2.F32 R72, -RZ, R136.H1_H1 ;  /* 0x30000088ff487230 */ /* 0x000fe40000004100 */
[C---:B------:R-:W-:Y:S01]  /*8ae0*/  FMUL R7, R70.reuse, R7 ;  /* 0x0000000746077220 */ /* 0x040fe20000400000 */
[----:B------:R-:W-:Y:S02]  /*8af0*/  HADD2.F32 R75, -RZ, R137.H0_H0 ;  /* 0x20000089ff4b7230 */ /* 0x000fe40000004100 */
[C---:B------:R-:W-:Y:S01]  /*8b00*/  FFMA R6, R73.reuse, R3, R6 ;  /* 0x0000000349067223 */ /* 0x040fe20000000006 */
[----:B------:R-:W-:Y:S02]  /*8b10*/  HADD2.F32 R123, -RZ, R123.H1_H1 ;  /* 0x3000007bff7b7230 */ /* 0x000fe40000004100 */
[C---:B------:R-:W-:Y:S01]  /*8b20*/  FFMA R7, R73.reuse, R72, R7 ;  /* 0x0000004849077223 */ /* 0x040fe20000000007 */
[C---:B------:R-:W-:Y:S01]  /*8b30*/  FFMA R8, R73.reuse, R74, R8 ;  /* 0x0000004a49087223 */ /* 0x040fe20000000008 */
[----:B------:R-:W-:Y:S01]  /*8b40*/  FFMA R9, R73, R76, R9 ;  /* 0x0000004c49097223 */ /* 0x000fe20000000009 */
[--C-:B------:R-:W-:Y:S02]  /*8b50*/  HADD2.F32 R126, -RZ, R127.reuse.H0_H0 ;  /* 0x2000007fff7e7230 */ /* 0x100fe40000004100 */
[C---:B------:R-:W-:Y:S01]  /*8b60*/  FMUL R10, R70.reuse, R10 ;  /* 0x0000000a460a7220 */ /* 0x040fe20000400000 */
[----:B------:R-:W-:Y:S01]  /*8b70*/  F2FP.SATFINITE.E4M3.F32.PACK_AB_MERGE_C R76, R7, R6, RZ ;  /* 0x00000006074c723e */ /* 0x000fe200048070ff */
[C---:B------:R-:W-:Y:S01]  /*8b80*/  FMUL R7, R70.reuse, R20 ;  /* 0x0000001446077220 */ /* 0x040fe20000400000 */
[----:B------:R-:W-:Y:S02]  /*8b90*/  HADD2.F32 R127, -RZ, R127.H1_H1 ;  /* 0x3000007fff7f7230 */ /* 0x000fe40000004100 */
[C---:B------:R-:W-:Y:S01]  /*8ba0*/  FFMA R10, R73.reuse, R75, R10 ;  /* 0x0000004b490a7223 */ /* 0x040fe2000000000a */
[----:B------:R-:W-:Y:S02]  /*8bb0*/  HADD2.F32 R72, -RZ, R130.H0_H0 ;  /* 0x20000082ff487230 */ /* 0x000fe40000004100 */
        /* <DEDUP_REMOVED lines=8> */
[----:B------:R-:W-:Y:S01]  /*8c40*/  HADD2.F32 R75, -RZ, R130.H1_H1 ;  /* 0x30000082ff4b7230 */ /* 0x000fe20000004100 */
[----:B------:R-:W-:Y:S01]  /*8c50*/  F2FP.SATFINITE.E4M3.F32.PACK_AB_MERGE_C R78, R11, R10, RZ ;  /* 0x0000000a0b4e723e */ /* 0x000fe200048070ff */
[C---:B------:R-:W-:Y:S01]  /*8c60*/  FMUL R10, R70.reuse, R21 ;  /* 0x00000015460a7220 */ /* 0x040fe20000400000 */
[C---:B------:R-:W-:Y:S01]  /*8c70*/  FMUL R21, R70.reuse, R28 ;  /* 0x0000001c46157220 */ /* 0x040fe20000400000 */
        /* <DEDUP_REMOVED lines=9> */
[----:B------:R-:W-:Y:S01]  /*8d10*/  F2FP.SATFINITE.E4M3.F32.PACK_AB_MERGE_C R14, R15, R14, RZ ;  /* 0x0000000e0f0e723e */ /* 0x000fe200048070ff */
        /* <DEDUP_REMOVED lines=8> */
[C---:B------:R-:W-:Y:S01]  /*8da0*/  FFMA R11, R73.reuse, R88, R11 ;  /* 0x00000058490b7223 */ /* 0x040fe2000000000b */
[----:B------:R-:W-:Y:S01]  /*8db0*/  FMUL R22, R70, R29 ;  /* 0x0000001d46167220 */ /* 0x000fe20000400000 */
        /* <DEDUP_REMOVED lines=13> */
[----:B------:R-:W-:Y:S01]  /*8e90*/  FMUL R20, R70, R27 ;  /* 0x0000001b46147220 */ /* 0x000fe20000400000 */
[--C-:B------:R-:W-:Y:S01]  /*8ea0*/  HADD2.F32 R96, -RZ, R142.reuse.H0_H0 ;  /* 0x2000008eff607230 */ /* 0x100fe20000004100 */
[----:B------:R-:W-:Y:S01]  /*8eb0*/  F2FP.SATFINITE.E4M3.F32.PACK_AB_MERGE_C R16, R10, R7, R16 ;  /* 0x000000070a10723e */ /* 0x000fe20004807010 */
[----:B------:R-:W-:Y:S02]  /*8ec0*/  HADD2.F32 R97, -RZ, R142.H1_H1 ;  /* 0x3000008eff617230 */ /* 0x000fe40000004100 */
[C---:B------:R-:W-:Y:S01]  /*8ed0*/  FFMA R20, R73.reuse, R93, R20 ;  /* 0x0000005d49147223 */ /* 0x040fe20000000014 */
[C---:B------:R-:W-:Y:S01]  /*8ee0*/  FFMA R21, R73.reuse, R94, R21 ;  /* 0x0000005e49157223 */ /* 0x040fe20000000015 */
[C---:B------:R-:W-:Y:S01]  /*8ef0*/  FFMA R22, R73.reuse, R95, R22 ;  /* 0x0000005f49167223 */ /* 0x040fe20000000016 */
[C---:B------:R-:W-:Y:S01]  /*8f00*/  FMUL R23, R70.reuse, R30 ;  /* 0x0000001e46177220 */ /* 0x040fe20000400000 */
[----:B------:R-:W-:Y:S01]  /*8f10*/  FMUL R30, R70, R37 ;  /* 0x00000025461e7220 */ /* 0x000fe20000400000 */
[----:B------:R-:W-:Y:S01]  /*8f20*/  F2FP.SATFINITE.E4M3.F32.PACK_AB_MERGE_C R19, R20, R19, RZ ;  /* 0x000000131413723e */ /* 0x000fe200048070ff */
[C---:B------:R-:W-:Y:S01]  /*8f30*/  FMUL R37, R70.reuse, R44 ;  /* 0x0000002c46257220 */ /* 0x040fe20000400000 */
[C---:B------:R-:W-:Y:S01]  /*8f40*/  FFMA R23, R73.reuse, R96, R23 ;  /* 0x0000006049177223 */ /* 0x040fe20000000017 */
        /* <DEDUP_REMOVED lines=20> */
[----:B------:R-:W-:Y:S01]  /*9090*/  F2FP.F16.E4M3.UNPACK_B R147, R147.H1 ;  /* 0x00000093ff93723e */ /* 0x000fe200030006ff */
[----:B------:R-:W-:Y:S01]  /*90a0*/  FMUL R38, R70, R45 ;  /* 0x0000002d46267220 */ /* 0x000fe20000400000 */
[----:B------:R-:W-:Y:S01]  /*90b0*/  F2FP.SATFINITE.E4M3.F32.PACK_AB_MERGE_C R19, R28, R27, RZ ;  /* 0x0000001b1c13723e */ /* 0x000fe200048070ff */
[----:B------:R-:W-:Y:S01]  /*90c0*/  FFMA R31, R73, R104, R31 ;  /* 0x00000068491f7223 */ /* 0x000fe2000000001f */
[C---:B------:R-:W-:Y:S01]  /*90d0*/  FMUL R45, R70.reuse, R52 ;  /* 0x00000034462d7220 */ /* 0x040fe20000400000 */
[C---:B------:R-:W-:Y:S01]  /*90e0*/  FMUL R52, R70.reuse, R59 ;  /* 0x0000003b46347220 */ /* 0x040fe20000400000 */
[----:B------:R-:W-:Y:S01]  /*90f0*/  F2FP.F16.E4M3.UNPACK_B R148, R148.H1 ;  /* 0x00000094ff94723e */ /* 0x000fe200030006ff */
[C---:B------:R-:W-:Y:S01]  /*9100*/  FMUL R59, R70.reuse, R66 ;  /* 0x00000042463b7220 */ /* 0x040fe20000400000 */
[----:B------:R-:W-:Y:S01]  /*9110*/  F2FP.SATFINITE.E4M3.F32.PACK_AB_MERGE_C R66, R13, R12, R14 ;  /* 0x0000000c0d42723e */ /* 0x000fe2000480700e */
        /* <DEDUP_REMOVED lines=11> */
[C---:B------:R-:W-:Y:S01]  /*91d0*/  FFMA R35, R73.reuse, R108, R35 ;  /* 0x0000006c49237223 */ /* 0x040fe20000000023 */
[C---:B------:R-:W-:Y:S01]  /*91e0*/  FMUL R36, R70.reuse, R43 ;  /* 0x0000002b46247220 */ /* 0x040fe20000400000 */
[--C-:B------:R-:W-:Y:S02]  /*91f0*/  HADD2.F32 R112, -RZ, R146.reuse.H0_H0 ;  /* 0x20000092ff707230 */ /* 0x100fe40000004100 */
[C---:B------:R-:W-:Y:S01]  /*9200*/  FMUL R39, R70.reuse, R46 ;  /* 0x0000002e46277220 */ /* 0x040fe20000400000 */
        /* <DEDUP_REMOVED lines=13> */
[C---:B------:R-:W-:Y:S01]  /*92e0*/  FMUL R46, R70.reuse, R53 ;  /* 0x00000035462e7220 */ /* 0x040fe20000400000 */
[--C-:B------:R-:W-:Y:S02]  /*92f0*/  HADD2.F32 R120, -RZ, R148.reuse.H0_H0 ;  /* 0x20000094ff787230 */ /* 0x100fe40000004100 */
[C---:B------:R-:W-:Y:S01]  /*9300*/  FMUL R50, R70.reuse, R57 ;  /* 0x0000003946327220 */ /* 0x040fe20000400000 */
[C---:B------:R-:W-:Y:S01]  /*9310*/  FMUL R51, R70.reuse, R58 ;  /* 0x0000003a46337220 */ /* 0x040fe20000400000 */
[C---:B------:R-:W-:Y:S01]  /*9320*/  FMUL R53, R70.reuse, R60 ;  /* 0x0000003c46357220 */ /* 0x040fe20000400000 */
[C---:B------:R-:W-:Y:S01]  /*9330*/  FFMA R43, R73.reuse, R116, R43 ;  /* 0x00000074492b7223 */ /* 0x040fe2000000002b */
[----:B------:R-:W-:Y:S02]  /*9340*/  HADD2.F32 R121, -RZ, R148.H1_H1 ;  /* 0x30000094ff797230 */ /* 0x000fe40000004100 */
[C---:B------:R-:W-:Y:S01]  /*9350*/  FMUL R47, R70.reuse, R54 ;  /* 0x00000036462f7220 */ /* 0x040fe20000400000 */
[C---:B------:R-:W-:Y:S01]  /*9360*/  FMUL R57, R70.reuse, R64 ;  /* 0x0000004046397220 */ /* 0x040fe20000400000 */
[C---:B------:R-:W-:Y:S01]  /*9370*/  FMUL R58, R70.reuse, R65 ;  /* 0x00000041463a7220 */ /* 0x040fe20000400000 */
[C---:B------:R-:W-:Y:S01]  /*9380*/  FMUL R60, R70.reuse, R67 ;  /* 0x00000043463c7220 */ /* 0x040fe20000400000 */
[----:B------:R-:W-:Y:S01]  /*9390*/  FFMA R44, R73, R117, R44 ;  /* 0x00000075492c7223 */ /* 0x000fe2000000002c */
[C---:B------:R-:W-:Y:S01]  /*93a0*/  FMUL R48, R70.reuse, R55 ;  /* 0x0000003746307220 */ /* 0x040fe20000400000 */
[----:B------:R-:W-:Y:S01]  /*93b0*/  F2FP.SATFINITE.E4M3.F32.PACK_AB_MERGE_C R64, R5, R4, R76 ;  /* 0x000000040540723e */ /* 0x000fe2000480704c */
[----:B------:R-:W-:Y:S01]  /*93c0*/  FFMA R45, R73, R118, R45 ;  /* 0x00000076492d7223 */ /* 0x000fe2000000002d */
[----:B------:R-:W-:Y:S01]  /*93d0*/  F2FP.SATFINITE.E4M3.F32.PACK_AB_MERGE_C R65, R9, R8, R78 ;  /* 0x000000080941723e */ /* 0x000fe2000480704e */
[----:B------:R-:W-:Y:S01]  /*93e0*/  FMUL R49, R70, R56 ;  /* 0x0000003846317220 */ /* 0x000fe20000400000 */
[----:B------:R-:W-:Y:S01]  /*93f0*/  F2FP.SATFINITE.E4M3.F32.PACK_AB_MERGE_C R67, R2, R0, R3 ;  /* 0x000000000243723e */ /* 0x000fe20004807003 */
[C---:B------:R-:W-:Y:S01]  /*9400*/  FFMA R46, R73.reuse, R119, R46 ;  /* 0x00000077492e7223 */ /* 0x040fe2000000002e */
[----:B------:R-:W-:Y:S01]  /*9410*/  F2FP.F16.E4M3.UNPACK_B R150, R150.H1 ;  /* 0x00000096ff96723e */ /* 0x000fe200030006ff */
[--C-:B------:R-:W-:Y:S02]  /*9420*/  HADD2.F32 R124, -RZ, R149.reuse.H0_H0 ;  /* 0x20000095ff7c7230 */ /* 0x100fe40000004100 */
[C---:B------:R-:W-:Y:S01]  /*9430*/  FFMA R47, R73.reuse, R120, R47 ;  /* 0x00000078492f7223 */ /* 0x040fe2000000002f */
[----:B------:R1:W-:Y:S01]  /*9440*/  STS.128 [R163+UR49+0x6200], R64 ;  /* 0x00620040a3007988 */ /* 0x0003e20008000c31 */
[----:B------:R-:W-:Y:S02]  /*9450*/  HADD2.F32 R125, -RZ, R149.H1_H1 ;  /* 0x30000095ff7d7230 */ /* 0x000fe40000004100 */
[C---:B------:R-:W-:Y:S01]  /*9460*/  FFMA R48, R73.reuse, R121, R48 ;  /* 0x0000007949307223 */ /* 0x040fe20000000030 */
[C---:B------:R-:W-:Y:S01]  /*9470*/  FFMA R49, R73.reuse, R122, R49 ;  /* 0x0000007a49317223 */ /* 0x040fe20000000031 */
[----:B------:R-:W-:Y:S01]  /*9480*/  F2FP.F16.E4M3.UNPACK_B R151, R151.H1 ;  /* 0x00000097ff97723e */ /* 0x000fe200030006ff */
[C---:B------:R-:W-:Y:S01]  /*9490*/  FFMA R50, R73.reuse, R123, R50 ;  /* 0x0000007b49327223 */ /* 0x040fe20000000032 */
[----:B------:R-:W-:Y:S01]  /*94a0*/  FMUL R54, R70, R61 ;  /* 0x0000003d46367220 */ /* 0x000fe20000400000 */
[--C-:B------:R-:W-:Y:S01]  /*94b0*/  HADD2.F32 R128, -RZ, R150.reuse.H0_H0 ;  /* 0x20000096ff807230 */ /* 0x100fe20000004100 */
[----:B------:R1:W-:Y:S01]  /*94c0*/  STS.128 [R192+0x6010], R16 ;  /* 0x00601010c0007388 */ /* 0x0003e20000000c00 */
[----:B------:R-:W-:Y:S01]  /*94d0*/  F2FP.SATFINITE.E4M3.F32.PACK_AB_MERGE_C R35, R36, R35, RZ ;  /* 0x000000232423723e */ /* 0x000fe200048070ff */
[C---:B------:R-:W-:Y:S01]  /*94e0*/  FFMA R51, R73.reuse, R124, R51 ;  /* 0x0000007c49337223 */ /* 0x040fe20000000033 */
[----:B------:R-:W-:Y:S01]  /*94f0*/  F2FP.SATFINITE.E4M3.F32.PACK_AB_MERGE_C R39, R40, R39, RZ ;  /* 0x000000272827723e */ /* 0x000fe200048070ff */
[----:B------:R-:W-:Y:S02]  /*9500*/  HADD2.F32 R129, -RZ, R150.H1_H1 ;  /* 0x30000096ff817230 */ /* 0x000fe40000004100 */
[C---:B------:R-:W-:Y:S01]  /*9510*/  FMUL R55, R70.reuse, R62 ;  /* 0x0000003e46377220 */ /* 0x040fe20000400000 */
[C---:B------:R-:W-:Y:S01]  /*9520*/  FFMA R52, R73.reuse, R125, R52 ;  /* 0x0000007d49347223 */ /* 0x040fe20000000034 */
[----:B------:R-:W-:Y:S01]  /*9530*/  FMUL R56, R70, R63 ;  /* 0x0000003f46387220 */ /* 0x000fe20000400000 */
[C---:B------:R-:W-:Y:S01]  /*9540*/  FFMA R53, R73.reuse, R126, R53 ;  /* 0x0000007e49357223 */ /* 0x040fe20000000035 */
[C---:B------:R-:W-:Y:S01]  /*9550*/  FFMA R54, R73.reuse, R127, R54 ;  /* 0x0000007f49367223 */ /* 0x040fe20000000036 */
[--C-:B------:R-:W-:Y:S02]  /*9560*/  HADD2.F32 R74, -RZ, R151.reuse.H0_H0 ;  /* 0x20000097ff4a7230 */ /* 0x100fe40000004100 */
[C---:B------:R-:W-:Y:S01]  /*9570*/  FFMA R55, R73.reuse, R128, R55 ;  /* 0x0000008049377223 */ /* 0x040fe20000000037 */
[----:B------:R-:W-:Y:S02]  /*9580*/  HADD2.F32 R131, -RZ, R151.H1_H1 ;  /* 0x30000097ff837230 */ /* 0x000fe40000004100 */
[C---:B------:R-:W-:Y:S01]  /*9590*/  FFMA R56, R73.reuse, R129, R56 ;  /* 0x0000008149387223 */ /* 0x040fe20000000038 */
[----:B------:R-:W-:Y:S01]  /*95a0*/  F2FP.SATFINITE.E4M3.F32.PACK_AB_MERGE_C R43, R44, R43, RZ ;  /* 0x0000002b2c2b723e */ /* 0x000fe200048070ff */
[C---:B------:R-:W-:Y:S01]  /*95b0*/  FFMA R57, R73.reuse, R72, R57 ;  /* 0x0000004849397223 */ /* 0x040fe20000000039 */
[C---:B------:R-:W-:Y:S01]  /*95c0*/  FFMA R58, R73.reuse, R75, R58 ;  /* 0x0000004b493a7223 */ /* 0x040fe2000000003a */
[C---:B------:R-:W-:Y:S01]  /*95d0*/  FFMA R59, R73.reuse, R74, R59 ;  /* 0x0000004a493b7223 */ /* 0x040fe2000000003b */
[----:B------:R-:W-:Y:S01]  /*95e0*/  F2FP.SATFINITE.E4M3.F32.PACK_AB_MERGE_C R33, R34, R33, R35 ;  /* 0x000000212221723e */ /* 0x000fe20004807023 */
[----:B------:R-:W-:Y:S01]  /*95f0*/  FFMA R60, R73, R131, R60 ;  /* 0x00000083493c7223 */ /* 0x000fe2000000003c */
[----:B------:R-:W-:Y:S02]  /*9600*/  F2FP.SATFINITE.E4M3.F32.PACK_AB_MERGE_C R32, R30, R29, R32 ;  /* 0x0000001d1e20723e */ /* 0x000fe40004807020 */
        /* <DEDUP_REMOVED lines=11> */
[----:B------:R-:W-:Y:S03]  /*96c0*/  IADD3 R68, PT, PT, R68, 0x1, RZ ;  /* 0x0000000144447810 */ /* 0x000fe60007ffe0ff */
        /* <DEDUP_REMOVED lines=13> */
[----:B------:R-:W-:Y:S01]  /*97a0*/  R2UR UR12, R185 ;  /* 0x00000000b90c72ca */ /* 0x000fe200000e0000 */
[----:B------:R-:W-:Y:S02]  /*97b0*/  UIADD3 UR8, UPT, UPT, UR49, 0x6200, URZ ;  /* 0x0000620031087890 */ /* 0x000fe4000fffe0ff */
[----:B--2---:R-:W-:Y:S04]  /*97c0*/  UIADD3 UR4, UP0, UPT, UR6, 0x680, URZ ;  /* 0x0000068006047890 */ /* 0x004fe8000ff1e0ff */
[----:B------:R-:W-:Y:S09]  /*97d0*/  UIADD3.X UR5, UPT, UPT, URZ, UR7, URZ, UP0, !UPT ;  /* 0x00000007ff057290 */ /* 0x000ff200087fe4ff */
[----:B------:R2:W-:Y:S01]  /*97e0*/  UTMASTG.4D.IM2COL [UR8], [UR4] ;  /* 0x00000008040073b5 */ /* 0x0005e20008058000 */
[----:B------:R0:W-:Y:S01]  /*97f0*/  UTMACMDFLUSH ;  /* 0x00000000000079b7 */ /* 0x0001e20000000000 */
[----:B--2---:R-:W-:Y:S04]  /*9800*/  DEPBAR.LE SB0, 0x1 ;  /* 0x000080400000791a */ /* 0x004fe80000000000 */
.L_x_128:
[----:B------:R-:W-:Y:S05]  /*9810*/  BSYNC.RECONVERGENT B0 ;  /* 0x0000000000007941 */ /* 0x000fea0003800200 */
.L_x_127:
[----:B------:R-:W-:Y:S01]  /*9820*/  R2UR UR5, R175 ;  /* 0x00000000af0572ca */ /* 0x000fe200000e0000 */
[----:B------:R-:W-:Y:S01]  /*9830*/  BAR.SYNC.DEFER_BLOCKING 0x1, 0x80 ;  /* 0x0042000000007b1d */ /* 0x000fe20000010000 */
[----:B------:R-:W-:Y:S01]  /*9840*/  R2UR UR4, R176 ;  /* 0x00000000b00472ca */ /* 0x000fe200000e0000 */
[----:B------:R-:W-:Y:S01]  /*9850*/  UISETP.NE.AND UP0, UPT, UR52, URZ, UPT ;  /* 0x000000ff3400728c */ /* 0x000fe2000bf05270 */
[C---:B------:R-:W-:Y:S02]  /*9860*/  ISETP.NE.AND P0, PT, R68.reuse, 0x2, PT ;  /* 0x000000024400780c */ /* 0x040fe40003f05270 */
[----:B------:R-:W-:Y:S02]  /*9870*/  LOP3.LUT R161, R161, 0x1, RZ, 0x3c, !PT ;  /* 0x00000001a1a17812 */ /* 0x000fe400078e3cff */
[----:B------:R-:W-:Y:S02]  /*9880*/  SEL R3, RZ, 0x1, P0 ;  /* 0x00000001ff037807 */ /* 0x000fe40000000000 */
[----:B------:R-:W-:Y:S02]  /*9890*/  SEL R68, R68, RZ, P0 ;  /* 0x000000ff44447207 */ /* 0x000fe40000000000 */
[----:B------:R-:W-:Y:S01]  /*98a0*/  LOP3.LUT R162, R162, R3, RZ, 0x3c, !PT ;  /* 0x00000003a2a27212 */ /* 0x000fe200078e3cff */
[----:B------:R-:W-:Y:S02]  /*98b0*/  UIADD3 UR21, UPT, UPT, UR36, UR5, URZ ;  /* 0x0000000524157290 */ /* 0x000fe4000fffe0ff */
[----:B------:R-:W-:Y:S01]  /*98c0*/  UIADD3 UR50, UPT, UPT, UR37, UR4, URZ ;  /* 0x0000000425327290 */ /* 0x000fe2000fffe0ff */
[----:B------:R-:W-:Y:S01]  /*98d0*/  UMOV UR51, UR61 ;  /* 0x0000003d00337c82 */ /* 0x000fe20008000000 */
[----:B------:R-:W-:Y:S10]  /*98e0*/  BRA.U UP0, `(.L_x_129) ;  /* 0xffffffc100fc7547 */ /* 0x000ff4000b83ffff */
[----:B------:R-:W-:Y:S05]  /*98f0*/  EXIT ;  /* 0x000000000000794d */ /* 0x000fea0003800000 */
.L_x_25:
[----:B------:R-:W-:Y:S07]  /*9900*/  MOV R0, UR9 ;  /* 0x0000000900007c02 */ /* 0x000fee0008000f00 */
.L_x_130:
[----:B-1----:R1:W2:Y:S02]  /*9910*/  SYNCS.PHASECHK.TRANS64.TRYWAIT P0, [R0+URZ+0x80], R5 ;  /* 0x00008005000075a7 */ /* 0x0022a400080011ff */
[----:B--2---:R-:W-:Y:S05]  /*9920*/  @!P0 NANOSLEEP.SYNCS 0x989680 ;  /* 0x009896800000895d */ /* 0x004fea0003900000 */
[----:B------:R-:W2:Y:S02]  /*9930*/  @!P0 SYNCS.PHASECHK.TRANS64 P0, [R0+URZ+0x80], R5 ;  /* 0x00008005000085a7 */ /* 0x000ea400080010ff */
[----:B--2---:R-:W-:Y:S05]  /*9940*/  @!P0 BRA `(.L_x_130) ;  /* 0xfffffffc00f08947 */ /* 0x004fea000383ffff */
[----:B------:R-:W-:Y:S05]  /*9950*/  BRA `(.L_x_24) ;  /* 0xffffff8000ac7947 */ /* 0x000fea000383ffff */
.L_x_32:
[----:B------:R-:W-:Y:S07]  /*9960*/  MOV R0, UR9 ;  /* 0x0000000900007c02 */ /* 0x000fee0008000f00 */
.L_x_131:
[----:B-1----:R1:W2:Y:S02]  /*9970*/  SYNCS.PHASECHK.TRANS64.TRYWAIT P0, [R0+URZ+0x80], R5 ;  /* 0x00008005000075a7 */ /* 0x0022a400080011ff */
[----:B--2---:R-:W-:Y:S05]  /*9980*/  @!P0 NANOSLEEP.SYNCS 0x989680 ;  /* 0x009896800000895d */ /* 0x004fea0003900000 */
[----:B------:R-:W2:Y:S02]  /*9990*/  @!P0 SYNCS.PHASECHK.TRANS64 P0, [R0+URZ+0x80], R5 ;  /* 0x00008005000085a7 */ /* 0x000ea400080010ff */
[----:B--2---:R-:W-:Y:S05]  /*99a0*/  @!P0 BRA `(.L_x_131) ;  /* 0xfffffffc00f08947 */ /* 0x004fea000383ffff */
[----:B------:R-:W-:Y:S05]  /*99b0*/  BRA `(.L_x_31) ;  /* 0xffffff8800087947 */ /* 0x000fea000383ffff */
.L_x_37:
[----:B------:R-:W-:-:S07]  /*99c0*/  MOV R0, UR25 ;  /* 0x0000001900007c02 */ /* 0x000fce0008000f00 */
.L_x_132:
[----:B-1----:R1:W2:Y:S02]  /*99d0*/  SYNCS.PHASECHK.TRANS64.TRYWAIT P0, [R0+URZ+0x130], R3 ;  /* 0x00013003000075a7 */ /* 0x0022a400080011ff */
[----:B--2---:R-:W-:Y:S05]  /*99e0*/  @!P0 NANOSLEEP.SYNCS 0x989680 ;  /* 0x009896800000895d */ /* 0x004fea0003900000 */
[----:B------:R-:W2:Y:S02]  /*99f0*/  @!P0 SYNCS.PHASECHK.TRANS64 P0, [R0+URZ+0x130], R3 ;  /* 0x00013003000085a7 */ /* 0x000ea400080010ff */
[----:B--2---:R-:W-:Y:S05]  /*9a00*/  @!P0 BRA `(.L_x_132) ;  /* 0xfffffffc00f08947 */ /* 0x004fea000383ffff */
[----:B------:R-:W-:Y:S05]  /*9a10*/  BRA `(.L_x_133) ;  /* 0xffffff8800d47947 */ /* 0x000fea000383ffff */
.L_x_41:
[----:B------:R-:W-:-:S07]  /*9a20*/  MOV R0, UR4 ;  /* 0x0000000400007c02 */ /* 0x000fce0008000f00 */
.L_x_134:
[----:B-1----:R1:W2:Y:S02]  /*9a30*/  SYNCS.PHASECHK.TRANS64.TRYWAIT P0, [R0+URZ], R3 ;  /* 0x00000003000075a7 */ /* 0x0022a400080011ff */
[----:B--2---:R-:W-:Y:S05]  /*9a40*/  @!P0 NANOSLEEP.SYNCS 0x989680 ;  /* 0x009896800000895d */ /* 0x004fea0003900000 */
[----:B------:R-:W2:Y:S02]  /*9a50*/  @!P0 SYNCS.PHASECHK.TRANS64 P0, [R0+URZ], R3 ;  /* 0x00000003000085a7 */ /* 0x000ea400080010ff */
[----:B--2---:R-:W-:Y:S05]  /*9a60*/  @!P0 BRA `(.L_x_134) ;  /* 0xfffffffc00f08947 */ /* 0x004fea000383ffff */
[----:B------:R-:W-:Y:S05]  /*9a70*/  BRA `(.L_x_135) ;  /* 0xffffff90006c7947 */ /* 0x000fea000383ffff */
.L_x_42:
[----:B------:R-:W-:-:S07]  /*9a80*/  MOV R0, UR5 ;  /* 0x0000000500007c02 */ /* 0x000fce0008000f00 */
.L_x_136:
[----:B-1----:R1:W2:Y:S02]  /*9a90*/  SYNCS.PHASECHK.TRANS64.TRYWAIT P0, [R0+URZ], R3 ;  /* 0x00000003000075a7 */ /* 0x0022a400080011ff */
[----:B--2---:R-:W-:Y:S05]  /*9aa0*/  @!P0 NANOSLEEP.SYNCS 0x989680 ;  /* 0x009896800000895d */ /* 0x004fea0003900000 */
[----:B------:R-:W2:Y:S02]  /*9ab0*/  @!P0 SYNCS.PHASECHK.TRANS64 P0, [R0+URZ], R3 ;  /* 0x00000003000085a7 */ /* 0x000ea400080010ff */
[----:B--2---:R-:W-:Y:S05]  /*9ac0*/  @!P0 BRA `(.L_x_136) ;  /* 0xfffffffc00f08947 */ /* 0x004fea000383ffff */
[----:B------:R-:W-:Y:S05]  /*9ad0*/  BRA `(.L_x_137) ;  /* 0xffffff90007c7947 */ /* 0x000fea000383ffff */
.L_x_43:
[----:B------:R-:W-:-:S07]  /*9ae0*/  MOV R0, UR5 ;  /* 0x0000000500007c02 */ /* 0x000fce0008000f00 */
.L_x_138:
[----:B-1----:R1:W2:Y:S02]  /*9af0*/  SYNCS.PHASECHK.TRANS64.TRYWAIT P0, [R0+URZ], R3 ;  /* 0x00000003000075a7 */ /* 0x0022a400080011ff */
[----:B--2---:R-:W-:Y:S05]  /*9b00*/  @!P0 NANOSLEEP.SYNCS 0x989680 ;  /* 0x009896800000895d */ /* 0x004fea0003900000 */
[----:B------:R-:W2:Y:S02]  /*9b10*/  @!P0 SYNCS.PHASECHK.TRANS64 P0, [R0+URZ], R3 ;  /* 0x00000003000085a7 */ /* 0x000ea400080010ff */
[----:B--2---:R-:W-:Y:S05]  /*9b20*/  @!P0 BRA `(.L_x_138) ;  /* 0xfffffffc00f08947 */ /* 0x004fea000383ffff */
[----:B------:R-:W-:Y:S05]  /*9b30*/  BRA `(.L_x_139) ;  /* 0xffffff90008c7947 */ /* 0x000fea000383ffff */
.L_x_44:
[----:B------:R-:W-:-:S07]  /*9b40*/  MOV R0, UR5 ;  /* 0x0000000500007c02 */ /* 0x000fce0008000f00 */
.L_x_140:
[----:B-1----:R1:W2:Y:S02]  /*9b50*/  SYNCS.PHASECHK.TRANS64.TRYWAIT P0, [R0+URZ], R3 ;  /* 0x00000003000075a7 */ /* 0x0022a400080011ff */
[----:B--2---:R-:W-:Y:S05]  /*9b60*/  @!P0 NANOSLEEP.SYNCS 0x989680 ;  /* 0x009896800000895d */ /* 0x004fea0003900000 */
[----:B------:R-:W2:Y:S02]  /*9b70*/  @!P0 SYNCS.PHASECHK.TRANS64 P0, [R0+URZ], R3 ;  /* 0x00000003000085a7 */ /* 0x000ea400080010ff */
[----:B--2---:R-:W-:Y:S05]  /*9b80*/  @!P0 BRA `(.L_x_140) ;  /* 0xfffffffc00f08947 */ /* 0x004fea000383ffff */
[----:B------:R-:W-:Y:S05]  /*9b90*/  BRA `(.L_x_141) ;  /* 0xffffff90009c7947 */ /* 0x000fea000383ffff */
.L_x_45:
[----:B------:R-:W-:-:S07]  /*9ba0*/  MOV R0, UR5 ;  /* 0x0000000500007c02 */ /* 0x000fce0008000f00 */
.L_x_142:
[----:B-1----:R1:W2:Y:S02]  /*9bb0*/  SYNCS.PHASECHK.TRANS64.TRYWAIT P0, [R0+URZ], R3 ;  /* 0x00000003000075a7 */ /* 0x0022a400080011ff */
[----:B--2---:R-:W-:Y:S05]  /*9bc0*/  @!P0 NANOSLEEP.SYNCS 0x989680 ;  /* 0x009896800000895d */ /* 0x004fea0003900000 */
[----:B------:R-:W2:Y:S02]  /*9bd0*/  @!P0 SYNCS.PHASECHK.TRANS64 P0, [R0+URZ], R3 ;  /* 0x00000003000085a7 */ /* 0x000ea400080010ff */
[----:B--2---:R-:W-:Y:S05]  /*9be0*/  @!P0 BRA `(.L_x_142) ;  /* 0xfffffffc00f08947 */ /* 0x004fea000383ffff */
[----:B------:R-:W-:Y:S05]  /*9bf0*/  BRA `(.L_x_143) ;  /* 0xffffff9000ac7947 */ /* 0x000fea000383ffff */
.L_x_46:
[----:B------:R-:W-:-:S07]  /*9c00*/  MOV R0, UR5 ;  /* 0x0000000500007c02 */ /* 0x000fce0008000f00 */
.L_x_144:
[----:B-1----:R1:W2:Y:S02]  /*9c10*/  SYNCS.PHASECHK.TRANS64.TRYWAIT P0, [R0+URZ], R3 ;  /* 0x00000003000075a7 */ /* 0x0022a400080011ff */
[----:B--2---:R-:W-:Y:S05]  /*9c20*/  @!P0 NANOSLEEP.SYNCS 0x989680 ;  /* 0x009896800000895d */ /* 0x004fea0003900000 */
[----:B------:R-:W2:Y:S02]  /*9c30*/  @!P0 SYNCS.PHASECHK.TRANS64 P0, [R0+URZ], R3 ;  /* 0x00000003000085a7 */ /* 0x000ea400080010ff */
[----:B--2---:R-:W-:Y:S05]  /*9c40*/  @!P0 BRA `(.L_x_144) ;  /* 0xfffffffc00f08947 */ /* 0x004fea000383ffff */
[----:B------:R-:W-:Y:S05]  /*9c50*/  BRA `(.L_x_145) ;  /* 0xffffff9000bc7947 */ /* 0x000fea000383ffff */
.L_x_47:
[----:B------:R-:W-:-:S07]  /*9c60*/  MOV R0, UR5 ;  /* 0x0000000500007c02 */ /* 0x000fce0008000f00 */
.L_x_146:
[----:B-1----:R1:W2:Y:S02]  /*9c70*/  SYNCS.PHASECHK.TRANS64.TRYWAIT P0, [R0+URZ], R3 ;  /* 0x00000003000075a7 */ /* 0x0022a400080011ff */
[----:B--2---:R-:W-:Y:S05]  /*9c80*/  @!P0 NANOSLEEP.SYNCS 0x989680 ;  /* 0x009896800000895d */ /* 0x004fea0003900000 */
[----:B------:R-:W2:Y:S02]  /*9c90*/  @!P0 SYNCS.PHASECHK.TRANS64 P0, [R0+URZ], R3 ;  /* 0x00000003000085a7 */ /* 0x000ea400080010ff */
[----:B--2---:R-:W-:Y:S05]  /*9ca0*/  @!P0 BRA `(.L_x_146) ;  /* 0xfffffffc00f08947 */ /* 0x004fea000383ffff */
[----:B------:R-:W-:Y:S05]  /*9cb0*/  BRA `(.L_x_147) ;  /* 0xffffff9000cc7947 */ /* 0x000fea000383ffff */
.L_x_48:
[----:B------:R-:W-:-:S07]  /*9cc0*/  MOV R0, UR5 ;  /* 0x0000000500007c02 */ /* 0x000fce0008000f00 */
.L_x_148:
[----:B-1----:R1:W2:Y:S02]  /*9cd0*/  SYNCS.PHASECHK.TRANS64.TRYWAIT P0, [R0+URZ], R3 ;  /* 0x00000003000075a7 */ /* 0x0022a400080011ff */
[----:B--2---:R-:W-:Y:S05]  /*9ce0*/  @!P0 NANOSLEEP.SYNCS 0x989680 ;  /* 0x009896800000895d */ /* 0x004fea0003900000 */
[----:B------:R-:W2:Y:S02]  /*9cf0*/  @!P0 SYNCS.PHASECHK.TRANS64 P0, [R0+URZ], R3 ;  /* 0x00000003000085a7 */ /* 0x000ea400080010ff */
[----:B--2---:R-:W-:Y:S05]  /*9d00*/  @!P0 BRA `(.L_x_148) ;  /* 0xfffffffc00f08947 */ /* 0x004fea000383ffff */
[----:B------:R-:W-:Y:S05]  /*9d10*/  BRA `(.L_x_149) ;  /* 0xffffff9000dc7947 */ /* 0x000fea000383ffff */
.L_x_49:
[----:B------:R-:W-:-:S07]  /*9d20*/  MOV R0, UR5 ;  /* 0x0000000500007c02 */ /* 0x000fce0008000f00 */
.L_x_150:
[----:B-1----:R1:W2:Y:S02]  /*9d30*/  SYNCS.PHASECHK.TRANS64.TRYWAIT P0, [R0+URZ], R3 ;  /* 0x00000003000075a7 */ /* 0x0022a400080011ff */
[----:B--2---:R-:W-:Y:S05]  /*9d40*/  @!P0 NANOSLEEP.SYNCS 0x989680 ;  /* 0x009896800000895d */ /* 0x004fea0003900000 */
[----:B------:R-:W2:Y:S02]  /*9d50*/  @!P0 SYNCS.PHASECHK.TRANS64 P0, [R0+URZ], R3 ;  /* 0x00000003000085a7 */ /* 0x000ea400080010ff */
[----:B--2---:R-:W-:Y:S05]  /*9d60*/  @!P0 BRA `(.L_x_150) ;  /* 0xfffffffc00f08947 */ /* 0x004fea000383ffff */
[----:B------:R-:W-:Y:S05]  /*9d70*/  BRA `(.L_x_151) ;  /* 0xffffff9000ec7947 */ /* 0x000fea000383ffff */
.L_x_50:
[----:B------:R-:W-:-:S07]  /*9d80*/  MOV R0, UR5 ;  /* 0x0000000500007c02 */ /* 0x000fce0008000f00 */
.L_x_152:
[----:B-1----:R1:W2:Y:S02]  /*9d90*/  SYNCS.PHASECHK.TRANS64.TRYWAIT P0, [R0+URZ], R3 ;  /* 0x00000003000075a7 */ /* 0x0022a400080011ff */
[----:B--2---:R-:W-:Y:S05]  /*9da0*/  @!P0 NANOSLEEP.SYNCS 0x989680 ;  /* 0x009896800000895d */ /* 0x004fea0003900000 */
[----:B------:R-:W2:Y:S02]  /*9db0*/  @!P0 SYNCS.PHASECHK.TRANS64 P0, [R0+URZ], R3 ;  /* 0x00000003000085a7 */ /* 0x000ea400080010ff */
[----:B--2---:R-:W-:Y:S05]  /*9dc0*/  @!P0 BRA `(.L_x_152) ;  /* 0xfffffffc00f08947 */ /* 0x004fea000383ffff */
[----:B------:R-:W-:Y:S05]  /*9dd0*/  BRA `(.L_x_153) ;  /* 0xffffff9000fc7947 */ /* 0x000fea000383ffff */
.L_x_51:
[----:B------:R-:W-:-:S07]  /*9de0*/  MOV R0, UR5 ;  /* 0x0000000500007c02 */ /* 0x000fce0008000f00 */
.L_x_154:
[----:B-1----:R1:W2:Y:S02]  /*9df0*/  SYNCS.PHASECHK.TRANS64.TRYWAIT P0, [R0+URZ], R3 ;  /* 0x00000003000075a7 */ /* 0x0022a400080011ff */
[----:B--2---:R-:W-:Y:S05]  /*9e00*/  @!P0 NANOSLEEP.SYNCS 0x989680 ;  /* 0x009896800000895d */ /* 0x004fea0003900000 */
[----:B------:R-:W2:Y:S02]  /*9e10*/  @!P0 SYNCS.PHASECHK.TRANS64 P0, [R0+URZ], R3 ;  /* 0x00000003000085a7 */ /* 0x000ea400080010ff */
[----:B--2---:R-:W-:Y:S05]  /*9e20*/  @!P0 BRA `(.L_x_154) ;  /* 0xfffffffc00f08947 */ /* 0x004fea000383ffff */
[----:B------:R-:W-:Y:S05]  /*9e30*/  BRA `(.L_x_155) ;  /* 0xffffff94000c7947 */ /* 0x000fea000383ffff */
.L_x_52:
[----:B------:R-:W-:-:S07]  /*9e40*/  MOV R0, UR5 ;  /* 0x0000000500007c02 */ /* 0x000fce0008000f00 */
.L_x_156:
[----:B-1----:R1:W2:Y:S02]  /*9e50*/  SYNCS.PHASECHK.TRANS64.TRYWAIT P0, [R0+URZ], R3 ;  /* 0x00000003000075a7 */ /* 0x0022a400080011ff */
[----:B--2---:R-:W-:Y:S05]  /*9e60*/  @!P0 NANOSLEEP.SYNCS 0x989680 ;  /* 0x009896800000895d */ /* 0x004fea0003900000 */
[----:B------:R-:W2:Y:S02]  /*9e70*/  @!P0 SYNCS.PHASECHK.TRANS64 P0, [R0+URZ], R3 ;  /* 0x00000003000085a7 */ /* 0x000ea400080010ff */
[----:B--2---:R-:W-:Y:S05]  /*9e80*/  @!P0 BRA `(.L_x_156) ;  /* 0xfffffffc00f08947 */ /* 0x004fea000383ffff */
[----:B------:R-:W-:Y:S05]  /*9e90*/  BRA `(.L_x_157) ;  /* 0xffffff94001c7947 */ /* 0x000fea000383ffff */
.L_x_53:
[----:B------:R-:W-:-:S07]  /*9ea0*/  MOV R0, UR5 ;  /* 0x0000000500007c02 */ /* 0x000fce0008000f00 */
.L_x_158:
[----:B-1----:R1:W2:Y:S02]  /*9eb0*/  SYNCS.PHASECHK.TRANS64.TRYWAIT P0, [R0+URZ], R3 ;  /* 0x00000003000075a7 */ /* 0x0022a400080011ff */
[----:B--2---:R-:W-:Y:S05]  /*9ec0*/  @!P0 NANOSLEEP.SYNCS 0x989680 ;  /* 0x009896800000895d */ /* 0x004fea0003900000 */
[----:B------:R-:W2:Y:S02]  /*9ed0*/  @!P0 SYNCS.PHASECHK.TRANS64 P0, [R0+URZ], R3 ;  /* 0x00000003000085a7 */ /* 0x000ea400080010ff */
[----:B--2---:R-:W-:Y:S05]  /*9ee0*/  @!P0 BRA `(.L_x_158) ;  /* 0xfffffffc00f08947 */ /* 0x004fea000383ffff */
[----:B------:R-:W-:Y:S05]  /*9ef0*/  BRA `(.L_x_159) ;  /* 0xffffff94002c7947 */ /* 0x000fea000383ffff */
.L_x_54:
[----:B------:R-:W-:-:S07]  /*9f00*/  MOV R0, UR5 ;  /* 0x0000000500007c02 */ /* 0x000fce0008000f00 */
.L_x_160:
[----:B-1----:R1:W2:Y:S02]  /*9f10*/  SYNCS.PHASECHK.TRANS64.TRYWAIT P0, [R0+URZ], R3 ;  /* 0x00000003000075a7 */ /* 0x0022a400080011ff */
[----:B--2---:R-:W-:Y:S05]  /*9f20*/  @!P0 NANOSLEEP.SYNCS 0x989680 ;  /* 0x009896800000895d */ /* 0x004fea0003900000 */
[----:B------:R-:W2:Y:S02]  /*9f30*/  @!P0 SYNCS.PHASECHK.TRANS64 P0, [R0+URZ], R3 ;  /* 0x00000003000085a7 */ /* 0x000ea400080010ff */
[----:B--2---:R-:W-:Y:S05]  /*9f40*/  @!P0 BRA `(.L_x_160) ;  /* 0xfffffffc00f08947 */ /* 0x004fea000383ffff */
[----:B------:R-:W-:Y:S05]  /*9f50*/  BRA `(.L_x_161) ;  /* 0xffffff94003c7947 */ /* 0x000fea000383ffff */
.L_x_55:
[----:B------:R-:W-:-:S07]  /*9f60*/  MOV R0, UR5 ;  /* 0x0000000500007c02 */ /* 0x000fce0008000f00 */
.L_x_162:
[----:B-1----:R1:W2:Y:S02]  /*9f70*/  SYNCS.PHASECHK.TRANS64.TRYWAIT P0, [R0+URZ], R3 ;  /* 0x00000003000075a7 */ /* 0x0022a400080011ff */
[----:B--2---:R-:W-:Y:S05]  /*9f80*/  @!P0 NANOSLEEP.SYNCS 0x989680 ;  /* 0x009896800000895d */ /* 0x004fea0003900000 */
[----:B------:R-:W2:Y:S02]  /*9f90*/  @!P0 SYNCS.PHASECHK.TRANS64 P0, [R0+URZ], R3 ;  /* 0x00000003000085a7 */ /* 0x000ea400080010ff */
[----:B--2---:R-:W-:Y:S05]  /*9fa0*/  @!P0 BRA `(.L_x_162) ;  /* 0xfffffffc00f08947 */ /* 0x004fea000383ffff */
[----:B------:R-:W-:Y:S05]  /*9fb0*/  BRA `(.L_x_163) ;  /* 0xffffff94004c7947 */ /* 0x000fea000383ffff */
.L_x_58:
[----:B------:R-:W-:-:S07]  /*9fc0*/  MOV R4, UR4 ;  /* 0x0000000400047c02 */ /* 0x000fce0008000f00 */
.L_x_164:
[----:B--2---:R2:W3:Y:S02]  /*9fd0*/  SYNCS.PHASECHK.TRANS64.TRYWAIT P1, [R4+URZ+0x138], R7 ;  /* 0x00013807040075a7 */ /* 0x0044e400080211ff */
[----:B---3--:R-:W-:Y:S05]  /*9fe0*/  @!P1 NANOSLEEP.SYNCS 0x989680 ;  /* 0x009896800000995d */ /* 0x008fea0003900000 */
[----:B------:R-:W3:Y:S02]  /*9ff0*/  @!P1 SYNCS.PHASECHK.TRANS64 P1, [R4+URZ+0x138], R7 ;  /* 0x00013807040095a7 */ /* 0x000ee400080210ff */
[----:B---3--:R-:W-:Y:S05]  /*a000*/  @!P1 BRA `(.L_x_164) ;  /* 0xfffffffc00f09947 */ /* 0x008fea000383ffff */
[----:B------:R-:W-:Y:S05]  /*a010*/  BRA `(.L_x_165) ;  /* 0xffffff9400b47947 */ /* 0x000fea000383ffff */
.L_x_59:
[----:B--2---:R-:W-:-:S07]  /*a020*/  MOV R4, UR4 ;  /* 0x0000000400047c02 */ /* 0x004fce0008000f00 */
.L_x_166:
[----:B--2---:R2:W3:Y:S02]  /*a030*/  SYNCS.PHASECHK.TRANS64.TRYWAIT P1, [R4+URZ+0x130], R5 ;  /* 0x00013005040075a7 */ /* 0x0044e400080211ff */
[----:B---3--:R-:W-:Y:S05]  /*a040*/  @!P1 NANOSLEEP.SYNCS 0x989680 ;  /* 0x009896800000995d */ /* 0x008fea0003900000 */
[----:B------:R-:W3:Y:S02]  /*a050*/  @!P1 SYNCS.PHASECHK.TRANS64 P1, [R4+URZ+0x130], R5 ;  /* 0x00013005040095a7 */ /* 0x000ee400080210ff */
[----:B---3--:R-:W-:Y:S05]  /*a060*/  @!P1 BRA `(.L_x_166) ;  /* 0xfffffffc00f09947 */ /* 0x008fea000383ffff */
[----:B------:R-:W-:Y:S05]  /*a070*/  BRA `(.L_x_167) ;  /* 0xffffff9400bc7947 */ /* 0x000fea000383ffff */
.L_x_69:
[----:B--2---:R-:W-:-:S04]  /*a080*/  MOV R5, UR5 ;  /* 0x0000000500057c02 */ /* 0x004fc80008000f00 */
[----:B------:R2:W3:Y:S03]  /*a090*/  SYNCS.PHASECHK.TRANS64.TRYWAIT P0, [R5+URZ+0x8], R6 ;  /* 0x00000806050075a7 */ /* 0x0004e600080011ff */
[----:B---3--:R-:W-:Y:S05]  /*a0a0*/  @!P0 NANOSLEEP.SYNCS 0x989680 ;  /* 0x009896800000895d */ /* 0x008fea0003900000 */
[----:B------:R-:W3:Y:S02]  /*a0b0*/  @!P0 SYNCS.PHASECHK.TRANS64 P0, [R5+URZ+0x8], R6 ;  /* 0x00000806050085a7 */ /* 0x000ee400080010ff */
[----:B---3--:R-:W-:Y:S05]  /*a0c0*/  @!P0 BRA `(.L_x_69) ;  /* 0xfffffffc00ec8947 */ /* 0x008fea000383ffff */
[----:B------:R-:W-:Y:S05]  /*a0d0*/  BRA `(.L_x_68) ;  /* 0xffffff9800847947 */ /* 0x000fea000383ffff */
.L_x_71:
[----:B------:R-:W-:Y:S01]  /*a0e0*/  BSSY B0, `(.L_x_168) ;  /* 0x0000006000007945 */ /* 0x000fe20003800000 */
[----:B------:R-:W-:-:S07]  /*a0f0*/  MOV R15, 0xffffffff ;  /* 0xffffffff000f7802 */ /* 0x000fce0000000f00 */
[----:B-12--5:R-:W-:Y:S05]  /*a100*/  WARPSYNC.COLLECTIVE R15, `(.L_x_169) ;  /* 0x000000000f0c7348 */ /* 0x026fea0003c00000 */
[----:B------:R-:W-:Y:S02]  /*a110*/  ELECT P6, UR79, PT ;  /* 0x00000000004f782f */ /* 0x000fe400038c0000 */
[----:B------:R-:W-:Y:S01]  /*a120*/  MOV R14, UR79 ;  /* 0x0000004f000e7c02 */ /* 0x000fe20008000f00 */
[----:B-12--5:R-:W-:Y:S10]  /*a130*/  ENDCOLLECTIVE ;  /* 0x000000000000791b */ /* 0x026ff40003800000 */
.L_x_169:
[----:B------:R-:W-:Y:S05]  /*a140*/  BSYNC B0 ;  /* 0x0000000000007941 */ /* 0x000fea0003800000 */
.L_x_168:
[----:B------:R-:W-:Y:S05]  /*a150*/  BRA `(.L_x_170) ;  /* 0xffffff9800b47947 */ /* 0x000fea000383ffff */
.L_x_73:
[----:B--2---:R-:W-:-:S04]  /*a160*/  MOV R3, UR5 ;  /* 0x0000000500037c02 */ /* 0x004fc80008000f00 */
[----:B------:R2:W3:Y:S03]  /*a170*/  SYNCS.PHASECHK.TRANS64.TRYWAIT P0, [R3+URZ+0x8], R4 ;  /* 0x00000804030075a7 */ /* 0x0004e600080011ff */
[----:B---3--:R-:W-:Y:S05]  /*a180*/  @!P0 NANOSLEEP.SYNCS 0x989680 ;  /* 0x009896800000895d */ /* 0x008fea0003900000 */
[----:B------:R-:W3:Y:S02]  /*a190*/  @!P0 SYNCS.PHASECHK.TRANS64 P0, [R3+URZ+0x8], R4 ;  /* 0x00000804030085a7 */ /* 0x000ee400080010ff */
[----:B---3--:R-:W-:Y:S05]  /*a1a0*/  @!P0 BRA `(.L_x_73) ;  /* 0xfffffffc00ec8947 */ /* 0x008fea000383ffff */
[----:B------:R-:W-:Y:S05]  /*a1b0*/  BRA `(.L_x_72) ;  /* 0xffffff9800b87947 */ /* 0x000fea000383ffff */
.L_x_74:
[----:B------:R-:W-:-:S07]  /*a1c0*/  MOV R4, UR17 ;  /* 0x0000001100047c02 */ /* 0x000fce0008000f00 */
.L_x_171:
[----:B-1----:R1:W2:Y:S02]  /*a1d0*/  SYNCS.PHASECHK.TRANS64.TRYWAIT P0, [R4+URZ+0x130], R5 ;  /* 0x00013005040075a7 */ /* 0x0022a400080011ff */
[----:B--2---:R-:W-:Y:S05]  /*a1e0*/  @!P0 NANOSLEEP.SYNCS 0x989680 ;  /* 0x009896800000895d */ /* 0x004fea0003900000 */
[----:B------:R-:W2:Y:S02]  /*a1f0*/  @!P0 SYNCS.PHASECHK.TRANS64 P0, [R4+URZ+0x130], R5 ;  /* 0x00013005040085a7 */ /* 0x000ea400080010ff */
[----:B--2---:R-:W-:Y:S05]  /*a200*/  @!P0 BRA `(.L_x_171) ;  /* 0xfffffffc00f08947 */ /* 0x004fea000383ffff */
[----:B------:R-:W-:Y:S05]  /*a210*/  BRA `(.L_x_172) ;  /* 0xffffff9c00a47947 */ /* 0x000fea000383ffff */
.L_x_76:
[----:B------:R-:W-:-:S07]  /*a220*/  MOV R4, UR22 ;  /* 0x0000001600047c02 */ /* 0x000fce0008000f00 */
.L_x_173:
[----:B-1----:R1:W2:Y:S02]  /*a230*/  SYNCS.PHASECHK.TRANS64.TRYWAIT P0, [R4+URZ+0x150], R5 ;  /* 0x00015005040075a7 */ /* 0x0022a400080011ff */
[----:B--2---:R-:W-:Y:S05]  /*a240*/  @!P0 NANOSLEEP.SYNCS 0x989680 ;  /* 0x009896800000895d */ /* 0x004fea0003900000 */
[----:B------:R-:W2:Y:S02]  /*a250*/  @!P0 SYNCS.PHASECHK.TRANS64 P0, [R4+URZ+0x150], R5 ;  /* 0x00015005040085a7 */ /* 0x000ea400080010ff */
[----:B--2---:R-:W-:Y:S05]  /*a260*/  @!P0 BRA `(.L_x_173) ;  /* 0xfffffffc00f08947 */ /* 0x004fea000383ffff */
[----:B------:R-:W-:Y:S05]  /*a270*/  BRA `(.L_x_75) ;  /* 0xffffff9c00c47947 */ /* 0x000fea000383ffff */
.L_x_80:
[----:B-1----:R-:W-:Y:S07]  /*a280*/  MOV R4, UR10 ;  /* 0x0000000a00047c02 */ /* 0x002fee0008000f00 */
.L_x_174:
[----:B-1----:R1:W2:Y:S02]  /*a290*/  SYNCS.PHASECHK.TRANS64.TRYWAIT P0, [R4+URZ], R7 ;  /* 0x00000007040075a7 */ /* 0x0022a400080011ff */
[----:B--2---:R-:W-:Y:S05]  /*a2a0*/  @!P0 NANOSLEEP.SYNCS 0x989680 ;  /* 0x009896800000895d */ /* 0x004fea0003900000 */
[----:B------:R-:W2:Y:S02]  /*a2b0*/  @!P0 SYNCS.PHASECHK.TRANS64 P0, [R4+URZ], R7 ;  /* 0x00000007040085a7 */ /* 0x000ea400080010ff */
[----:B--2---:R-:W-:Y:S05]  /*a2c0*/  @!P0 BRA `(.L_x_174) ;  /* 0xfffffffc00f08947 */ /* 0x004fea000383ffff */
[----:B------:R-:W-:Y:S05]  /*a2d0*/  BRA `(.L_x_79) ;  /* 0xffffff9c00e87947 */ /* 0x000fea000383ffff */
.L_x_84:
[----:B--2---:R-:W-:-:S07]  /*a2e0*/  MOV R0, UR4 ;  /* 0x0000000400007c02 */ /* 0x004fce0008000f00 */
.L_x_175:
[----:B-1----:R1:W2:Y:S02]  /*a2f0*/  SYNCS.PHASECHK.TRANS64.TRYWAIT P0, [R0+URZ], R5 ;  /* 0x00000005000075a7 */ /* 0x0022a400080011ff */
[----:B--2---:R-:W-:Y:S05]  /*a300*/  @!P0 NANOSLEEP.SYNCS 0x989680 ;  /* 0x009896800000895d */ /* 0x004fea0003900000 */
[----:B------:R-:W2:Y:S02]  /*a310*/  @!P0 SYNCS.PHASECHK.TRANS64 P0, [R0+URZ], R5 ;  /* 0x00000005000085a7 */ /* 0x000ea400080010ff */
[----:B--2---:R-:W-:Y:S05]  /*a320*/  @!P0 BRA `(.L_x_175) ;  /* 0xfffffffc00f08947 */ /* 0x004fea000383ffff */
[----:B------:R-:W-:Y:S05]  /*a330*/  BRA `(.L_x_176) ;  /* 0xffffffa000c07947 */ /* 0x000fea000383ffff */
.L_x_87:
[----:B------:R-:W-:-:S07]  /*a340*/  MOV R0, UR17 ;  /* 0x0000001100007c02 */ /* 0x000fce0008000f00 */
.L_x_177:
[----:B-1----:R1:W2:Y:S02]  /*a350*/  SYNCS.PHASECHK.TRANS64.TRYWAIT P1, [R0+URZ+0x160], R5 ;  /* 0x00016005000075a7 */ /* 0x0022a400080211ff */
[----:B--2---:R-:W-:Y:S05]  /*a360*/  @!P1 NANOSLEEP.SYNCS 0x989680 ;  /* 0x009896800000995d */ /* 0x004fea0003900000 */
[----:B------:R-:W2:Y:S02]  /*a370*/  @!P1 SYNCS.PHASECHK.TRANS64 P1, [R0+URZ+0x160], R5 ;  /* 0x00016005000095a7 */ /* 0x000ea400080210ff */
[----:B--2---:R-:W-:Y:S05]  /*a380*/  @!P1 BRA `(.L_x_177) ;  /* 0xfffffffc00f09947 */ /* 0x004fea000383ffff */
[----:B------:R-:W-:Y:S05]  /*a390*/  BRA `(.L_x_178) ;  /* 0xffffffa4000c7947 */ /* 0x000fea000383ffff */
.L_x_92:
[----:B------:R-:W-:Y:S07]  /*a3a0*/  MOV R2, UR25 ;  /* 0x0000001900027c02 */ /* 0x000fee0008000f00 */
.L_x_179:
[----:B--2---:R2:W3:Y:S02]  /*a3b0*/  SYNCS.PHASECHK.TRANS64.TRYWAIT P0, [R2+URZ+0x130], R3 ;  /* 0x00013003020075a7 */ /* 0x0044e400080011ff */
[----:B---3--:R-:W-:Y:S05]  /*a3c0*/  @!P0 NANOSLEEP.SYNCS 0x989680 ;  /* 0x009896800000895d */ /* 0x008fea0003900000 */
[----:B------:R-:W3:Y:S02]  /*a3d0*/  @!P0 SYNCS.PHASECHK.TRANS64 P0, [R2+URZ+0x130], R3 ;  /* 0x00013003020085a7 */ /* 0x000ee400080010ff */
[----:B---3--:R-:W-:Y:S05]  /*a3e0*/  @!P0 BRA `(.L_x_179) ;  /* 0xfffffffc00f08947 */ /* 0x008fea000383ffff */
[----:B------:R-:W-:Y:S05]  /*a3f0*/  BRA `(.L_x_180) ;  /* 0xffffffa8004c7947 */ /* 0x000fea000383ffff */
.L_x_95:
[----:B------:R-:W-:Y:S07]  /*a400*/  MOV R2, UR25 ;  /* 0x0000001900027c02 */ /* 0x000fee0008000f00 */
.L_x_181:
[----:B-1----:R1:W2:Y:S02]  /*a410*/  SYNCS.PHASECHK.TRANS64.TRYWAIT P2, [R2+URZ+0x128], R3 ;  /* 0x00012803020075a7 */ /* 0x0022a400080411ff */
[----:B--2---:R-:W-:Y:S05]  /*a420*/  @!P2 NANOSLEEP.SYNCS 0x989680 ;  /* 0x009896800000a95d */ /* 0x004fea0003900000 */
[----:B------:R-:W2:Y:S02]  /*a430*/  @!P2 SYNCS.PHASECHK.TRANS64 P2, [R2+URZ+0x128], R3 ;  /* 0x000128030200a5a7 */ /* 0x000ea400080410ff */
[----:B--2---:R-:W-:Y:S05]  /*a440*/  @!P2 BRA `(.L_x_181) ;  /* 0xfffffffc00f0a947 */ /* 0x004fea000383ffff */
[----:B------:R-:W-:Y:S05]  /*a450*/  BRA `(.L_x_94) ;  /* 0xffffffac00b07947 */ /* 0x000fea000383ffff */
.L_x_98:
[----:B-1----:R-:W-:Y:S07]  /*a460*/  MOV R3, UR25 ;  /* 0x0000001900037c02 */ /* 0x002fee0008000f00 */
.L_x_182:
[----:B-1----:R1:W2:Y:S02]  /*a470*/  SYNCS.PHASECHK.TRANS64.TRYWAIT P1, [R3+URZ+0x110], R8 ;  /* 0x00011008030075a7 */ /* 0x0022a400080211ff */
[----:B--2---:R-:W-:Y:S05]  /*a480*/  @!P1 NANOSLEEP.SYNCS 0x989680 ;  /* 0x009896800000995d */ /* 0x004fea0003900000 */
[----:B------:R-:W2:Y:S02]  /*a490*/  @!P1 SYNCS.PHASECHK.TRANS64 P1, [R3+URZ+0x110], R8 ;  /* 0x00011008030095a7 */ /* 0x000ea400080210ff */
[----:B--2---:R-:W-:Y:S05]  /*a4a0*/  @!P1 BRA `(.L_x_182) ;  /* 0xfffffffc00f09947 */ /* 0x004fea000383ffff */
[----:B------:R-:W-:Y:S05]  /*a4b0*/  BRA `(.L_x_183) ;  /* 0xffffffb000407947 */ /* 0x000fea000383ffff */
.L_x_99:
[----:B------:R-:W-:Y:S07]  /*a4c0*/  MOV R3, UR25 ;  /* 0x0000001900037c02 */ /* 0x000fee0008000f00 */
.L_x_184:
[----:B-1----:R1:W2:Y:S02]  /*a4d0*/  SYNCS.PHASECHK.TRANS64.TRYWAIT P0, [R3+URZ+0x118], R8 ;  /* 0x00011808030075a7 */ /* 0x0022a400080011ff */
[----:B--2---:R-:W-:Y:S05]  /*a4e0*/  @!P0 NANOSLEEP.SYNCS 0x989680 ;  /* 0x009896800000895d */ /* 0x004fea0003900000 */
[----:B------:R-:W2:Y:S02]  /*a4f0*/  @!P0 SYNCS.PHASECHK.TRANS64 P0, [R3+URZ+0x118], R8 ;  /* 0x00011808030085a7 */ /* 0x000ea400080010ff */
[----:B--2---:R-:W-:Y:S05]  /*a500*/  @!P0 BRA `(.L_x_184) ;  /* 0xfffffffc00f08947 */ /* 0x004fea000383ffff */
[----:B------:R-:W-:Y:S05]  /*a510*/  BRA `(.L_x_185) ;  /* 0xffffffb000807947 */ /* 0x000fea000383ffff */
.L_x_101:
[----:B--2---:R-:W-:-:S07]  /*a520*/  MOV R0, UR25 ;  /* 0x0000001900007c02 */ /* 0x004fce0008000f00 */
.L_x_186:
[----:B-1----:R1:W2:Y:S02]  /*a530*/  SYNCS.PHASECHK.TRANS64.TRYWAIT P0, [R0+URZ+0x110], R3 ;  /* 0x00011003000075a7 */ /* 0x0022a400080011ff */
[----:B--2---:R-:W-:Y:S05]  /*a540*/  @!P0 NANOSLEEP.SYNCS 0x989680 ;  /* 0x009896800000895d */ /* 0x004fea0003900000 */
[----:B------:R-:W2:Y:S02]  /*a550*/  @!P0 SYNCS.PHASECHK.TRANS64 P0, [R0+URZ+0x110], R3 ;  /* 0x00011003000085a7 */ /* 0x000ea400080010ff */
[----:B--2---:R-:W-:Y:S05]  /*a560*/  @!P0 BRA `(.L_x_186) ;  /* 0xfffffffc00f08947 */ /* 0x004fea000383ffff */
[----:B------:R-:W-:Y:S05]  /*a570*/  BRA `(.L_x_187) ;  /* 0xffffffb000ec7947 */ /* 0x000fea000383ffff */
.L_x_103:
[----:B------:R-:W-:Y:S07]  /*a580*/  MOV R0, UR49 ;  /* 0x0000003100007c02 */ /* 0x000fee0008000f00 */
.L_x_188:
[----:B--2---:R2:W3:Y:S02]  /*a590*/  SYNCS.PHASECHK.TRANS64.TRYWAIT P0, [R0+URZ+0x130], R3 ;  /* 0x00013003000075a7 */ /* 0x0044e400080011ff */
[----:B---3--:R-:W-:Y:S05]  /*a5a0*/  @!P0 NANOSLEEP.SYNCS 0x989680 ;  /* 0x009896800000895d */ /* 0x008fea0003900000 */
[----:B------:R-:W3:Y:S02]  /*a5b0*/  @!P0 SYNCS.PHASECHK.TRANS64 P0, [R0+URZ+0x130], R3 ;  /* 0x00013003000085a7 */ /* 0x000ee400080010ff */
[----:B---3--:R-:W-:Y:S05]  /*a5c0*/  @!P0 BRA `(.L_x_188) ;  /* 0xfffffffc00f08947 */ /* 0x008fea000383ffff */
[----:B------:R-:W-:Y:S05]  /*a5d0*/  BRA `(.L_x_189) ;  /* 0xffffffb400cc7947 */ /* 0x000fea000383ffff */
.L_x_114:
[----:B---3--:R3:W1:Y:S02]  /*a5e0*/  SYNCS.PHASECHK.TRANS64.TRYWAIT P1, [R0+URZ+0x100], R3 ;  /* 0x00010003000075a7 */ /* 0x00866400080211ff */
[----:B-1----:R-:W-:Y:S05]  /*a5f0*/  @!P1 NANOSLEEP.SYNCS 0x989680 ;  /* 0x009896800000995d */ /* 0x002fea0003900000 */
[----:B------:R-:W1:Y:S02]  /*a600*/  @!P1 SYNCS.PHASECHK.TRANS64 P1, [R0+URZ+0x100], R3 ;  /* 0x00010003000095a7 */ /* 0x000e6400080210ff */
[----:B-1----:R-:W-:Y:S05]  /*a610*/  @!P1 BRA `(.L_x_114) ;  /* 0xfffffffc00f09947 */ /* 0x002fea000383ffff */
[----:B------:R-:W-:Y:S05]  /*a620*/  BRA `(.L_x_113) ;  /* 0xffffffc400b47947 */ /* 0x000fea000383ffff */
.L_x_116:
[----:B----4-:R4:W1:Y:S02]  /*a630*/  SYNCS.PHASECHK.TRANS64.TRYWAIT P0, [R187+URZ+0x140], R4 ;  /* 0x00014004bb0075a7 */ /* 0x01086400080011ff */
[----:B-1----:R-:W-:Y:S05]  /*a640*/  @!P0 NANOSLEEP.SYNCS 0x989680 ;  /* 0x009896800000895d */ /* 0x002fea0003900000 */
[----:B------:R-:W1:Y:S02]  /*a650*/  @!P0 SYNCS.PHASECHK.TRANS64 P0, [R187+URZ+0x140], R4 ;  /* 0x00014004bb0085a7 */ /* 0x000e6400080010ff */
[----:B-1----:R-:W-:Y:S05]  /*a660*/  @!P0 BRA `(.L_x_116) ;  /* 0xfffffffc00f08947 */ /* 0x002fea000383ffff */
[----:B------:R-:W-:Y:S05]  /*a670*/  BRA `(.L_x_115) ;  /* 0xffffffc8000c7947 */ /* 0x000fea000383ffff */
.L_x_125:
[----:B---3--:R3:W4:Y:S02]  /*a680*/  SYNCS.PHASECHK.TRANS64.TRYWAIT P0, [R199+URZ+0x100], R2 ;  /* 0x00010002c70075a7 */ /* 0x00872400080011ff */
[----:B----4-:R-:W-:Y:S05]  /*a690*/  @!P0 NANOSLEEP.SYNCS 0x989680 ;  /* 0x009896800000895d */ /* 0x010fea0003900000 */
[----:B------:R-:W4:Y:S02]  /*a6a0*/  @!P0 SYNCS.PHASECHK.TRANS64 P0, [R199+URZ+0x100], R2 ;  /* 0x00010002c70085a7 */ /* 0x000f2400080010ff */
[----:B----4-:R-:W-:Y:S05]  /*a6b0*/  @!P0 BRA `(.L_x_125) ;  /* 0xfffffffc00f08947 */ /* 0x010fea000383ffff */
[----:B------:R-:W-:Y:S05]  /*a6c0*/  BRA `(.L_x_124) ;  /* 0xffffffdc00247947 */ /* 0x000fea000383ffff */
        .weak           $__internal_0_$__cuda_sm10x_tcgen05_guardrail_trap_col_being_dealloced_not_returned_by_alloc
        .type           $__internal_0_$__cuda_sm10x_tcgen05_guardrail_trap_col_being_dealloced_not_returned_by_alloc,@function
        .size           $__internal_0_$__cuda_sm10x_tcgen05_guardrail_trap_col_being_dealloced_not_returned_by_alloc,($__internal_1_$__cuda_sm10x_tcgen05_guardrail_trap_phase_invalid_during_alloc - $__internal_0_$__cuda_sm10x_tcgen05_guardrail_trap_col_being_dealloced_not_returned_by_alloc)
$__internal_0_$__cuda_sm10x_tcgen05_guardrail_trap_col_being_dealloced_not_returned_by_alloc:
[----:B------:R-:W-:Y:S05]  /*a6d0*/  BPT.TRAP 0x1 ;  /* 0x000000040000795c */ /* 0x000fea0000300000 */
[----:B------:R-:W-:-:S04]  /*a6e0*/  HFMA2 R3, -RZ, RZ, 0, 0 ;  /* 0x00000000ff037431 */ /* 0x000fc800000001ff */
[----:B------:R-:W-:Y:S05]  /*a6f0*/  RET.REL.NODEC R2 `(_ZN7cutlass13device_kernelINS_4conv6kernel13ConvUniversalINS1_16ConvProblemShapeILNS1_8OperatorE0ELi2EEENS1_10collective14CollectiveConvINS1_47MainloopSm100TmaUmmaWarpSpecializedImplicitGemmILS5_0ELi16ELi2ELi1ELi2EN4cute5tupleIJNSA_1CILi2EEENSC_ILi1EEESE_EEEEENSB_IJNSC_ILi256EEENSC_ILi128EEENSB_IJNSC_ILi64EEEEEEEEENS_12float_e4m3_tESM_NSA_8TiledMMAINSA_8MMA_AtomIJNSA_10MMA_TraitsINSA_25SM100_MMA_F8F6F4_2x1SM_SSEJSM_SM_fSH_SI_NSA_17integral_constantINSA_4UMMA5MajorELST_0EEESU_NSR_INSS_7ScaleInELSV_0EEESW_EEEEEENSA_6LayoutINSB_IJSE_SE_SE_EEENSB_IJNSC_ILi0EEES11_S11_EEEEENSB_IJNSA_10UnderscoreES14_S14_EEEEENS7_6detail27Sm100ImplicitGemmTileTraitsINSA_25SM100_TMA_2SM_LOAD_IM2COLENSA_14ComposedLayoutINSA_7SwizzleILi2ELi4ELi3EEENSA_18smem_ptr_flag_bitsILi8EEENSZ_INSB_IJNSC_ILi8EEESJ_EEENSB_IJSJ_SE_EEEEEEEvEENS18_INSA_18SM100_TMA_2SM_LOADES1J_vEEEENS_8epilogue10collective18CollectiveEpilogueINS1O_23Sm100TmaWarpSpecializedILi2ELi2ELi64ELb0ELb0EEEJNSB_IJSI_SI_SK_EEENSB_IJNSZ_ISI_SE_EENSZ_ISJ_SE_EEEEESM_NSB_IJNSB_IJlllEEESE_S11_EEESM_S1Y_NS1O_6fusion15FusionCallbacksIS1S_NS1Z_17LinearCombinationISM_fSM_fLNS_15FloatRoundStyleE2EEES1T_S1W_JEEENSA_5SM1004TMEM4LOAD26SM100_TMEM_LOAD_32dp32b64xENSA_20SM90_TMA_LOAD_IM2COLES1J_NSA_39AutoVectorizingCopyWithAssumedAlignmentILi128EEENSA_21SM90_TMA_STORE_IM2COLES1J_S2B_S2B_EEEvvEEEEvNT_6ParamsE) ;  /* 0xffffff5802407950 */ /* 0x000fea0003c3ffff */
        .weak           $__internal_1_$__cuda_sm10x_tcgen05_guardrail_trap_phase_invalid_during_alloc
        .type           $__internal_1_$__cuda_sm10x_tcgen05_guardrail_trap_phase_invalid_during_alloc,@function
        .size           $__internal_1_$__cuda_sm10x_tcgen05_guardrail_trap_phase_invalid_during_alloc,($__internal_2_$__cuda_sm10x_tcgen05_guardrail_trap_unallocated_columns_being_dealloced - $__internal_1_$__cuda_sm10x_tcgen05_guardrail_trap_phase_invalid_during_alloc)
$__internal_1_$__cuda_sm10x_tcgen05_guardrail_trap_phase_invalid_during_alloc:
[----:B------:R-:W-:Y:S05]  /*a700*/  BPT.TRAP 0x1 ;  /* 0x000000040000795c */ /* 0x000fea0000300000 */
[----:B------:R-:W-:-:S04]  /*a710*/  MOV R5, 0x0 ;  /* 0x0000000000057802 */ /* 0x000fc80000000f00 */
[----:B------:R-:W-:Y:S05]  /*a720*/  RET.REL.NODEC R4 `(_ZN7cutlass13device_kernelINS_4conv6kernel13ConvUniversalINS1_16ConvProblemShapeILNS1_8OperatorE0ELi2EEENS1_10collective14CollectiveConvINS1_47MainloopSm100TmaUmmaWarpSpecializedImplicitGemmILS5_0ELi16ELi2ELi1ELi2EN4cute5tupleIJNSA_1CILi2EEENSC_ILi1EEESE_EEEEENSB_IJNSC_ILi256EEENSC_ILi128EEENSB_IJNSC_ILi64EEEEEEEEENS_12float_e4m3_tESM_NSA_8TiledMMAINSA_8MMA_AtomIJNSA_10MMA_TraitsINSA_25SM100_MMA_F8F6F4_2x1SM_SSEJSM_SM_fSH_SI_NSA_17integral_constantINSA_4UMMA5MajorELST_0EEESU_NSR_INSS_7ScaleInELSV_0EEESW_EEEEEENSA_6LayoutINSB_IJSE_SE_SE_EEENSB_IJNSC_ILi0EEES11_S11_EEEEENSB_IJNSA_10UnderscoreES14_S14_EEEEENS7_6detail27Sm100ImplicitGemmTileTraitsINSA_25SM100_TMA_2SM_LOAD_IM2COLENSA_14ComposedLayoutINSA_7SwizzleILi2ELi4ELi3EEENSA_18smem_ptr_flag_bitsILi8EEENSZ_INSB_IJNSC_ILi8EEESJ_EEENSB_IJSJ_SE_EEEEEEEvEENS18_INSA_18SM100_TMA_2SM_LOADES1J_vEEEENS_8epilogue10collective18CollectiveEpilogueINS1O_23Sm100TmaWarpSpecializedILi2ELi2ELi64ELb0ELb0EEEJNSB_IJSI_SI_SK_EEENSB_IJNSZ_ISI_SE_EENSZ_ISJ_SE_EEEEESM_NSB_IJNSB_IJlllEEESE_S11_EEESM_S1Y_NS1O_6fusion15FusionCallbacksIS1S_NS1Z_17LinearCombinationISM_fSM_fLNS_15FloatRoundStyleE2EEES1T_S1W_JEEENSA_5SM1004TMEM4LOAD26SM100_TMEM_LOAD_32dp32b64xENSA_20SM90_TMA_LOAD_IM2COLES1J_NSA_39AutoVectorizingCopyWithAssumedAlignmentILi128EEENSA_21SM90_TMA_STORE_IM2COLES1J_S2B_S2B_EEEvvEEEEvNT_6ParamsE) ;  /* 0xffffff5804347950 */ /* 0x000fea0003c3ffff */
        .weak           $__internal_2_$__cuda_sm10x_tcgen05_guardrail_trap_unallocated_columns_being_dealloced
        .type           $__internal_2_$__cuda_sm10x_tcgen05_guardrail_trap_unallocated_columns_being_dealloced,@function
        .size           $__internal_2_$__cuda_sm10x_tcgen05_guardrail_trap_unallocated_columns_being_dealloced,(.L_x_191 - $__internal_2_$__cuda_sm10x_tcgen05_guardrail_trap_unallocated_columns_being_dealloced)
$__internal_2_$__cuda_sm10x_tcgen05_guardrail_trap_unallocated_columns_being_dealloced:
[----:B------:R-:W-:Y:S05]  /*a730*/  BPT.TRAP 0x1 ;  /* 0x000000040000795c */ /* 0x000fea0000300000 */
[----:B------:R-:W-:-:S04]  /*a740*/  HFMA2 R3, -RZ, RZ, 0, 0 ;  /* 0x00000000ff037431 */ /* 0x000fc800000001ff */
[----:B------:R-:W-:Y:S05]  /*a750*/  RET.REL.NODEC R2 `(_ZN7cutlass13device_kernelINS_4conv6kernel13ConvUniversalINS1_16ConvProblemShapeILNS1_8OperatorE0ELi2EEENS1_10collective14CollectiveConvINS1_47MainloopSm100TmaUmmaWarpSpecializedImplicitGemmILS5_0ELi16ELi2ELi1ELi2EN4cute5tupleIJNSA_1CILi2EEENSC_ILi1EEESE_EEEEENSB_IJNSC_ILi256EEENSC_ILi128EEENSB_IJNSC_ILi64EEEEEEEEENS_12float_e4m3_tESM_NSA_8TiledMMAINSA_8MMA_AtomIJNSA_10MMA_TraitsINSA_25SM100_MMA_F8F6F4_2x1SM_SSEJSM_SM_fSH_SI_NSA_17integral_constantINSA_4UMMA5MajorELST_0EEESU_NSR_INSS_7ScaleInELSV_0EEESW_EEEEEENSA_6LayoutINSB_IJSE_SE_SE_EEENSB_IJNSC_ILi0EEES11_S11_EEEEENSB_IJNSA_10UnderscoreES14_S14_EEEEENS7_6detail27Sm100ImplicitGemmTileTraitsINSA_25SM100_TMA_2SM_LOAD_IM2COLENSA_14ComposedLayoutINSA_7SwizzleILi2ELi4ELi3EEENSA_18smem_ptr_flag_bitsILi8EEENSZ_INSB_IJNSC_ILi8EEESJ_EEENSB_IJSJ_SE_EEEEEEEvEENS18_INSA_18SM100_TMA_2SM_LOADES1J_vEEEENS_8epilogue10collective18CollectiveEpilogueINS1O_23Sm100TmaWarpSpecializedILi2ELi2ELi64ELb0ELb0EEEJNSB_IJSI_SI_SK_EEENSB_IJNSZ_ISI_SE_EENSZ_ISJ_SE_EEEEESM_NSB_IJNSB_IJlllEEESE_S11_EEESM_S1Y_NS1O_6fusion15FusionCallbacksIS1S_NS1Z_17LinearCombinationISM_fSM_fLNS_15FloatRoundStyleE2EEES1T_S1W_JEEENSA_5SM1004TMEM4LOAD26SM100_TMEM_LOAD_32dp32b64xENSA_20SM90_TMA_LOAD_IM2COLES1J_NSA_39AutoVectorizingCopyWithAssumedAlignmentILi128EEENSA_21SM90_TMA_STORE_IM2COLES1J_S2B_S2B_EEEvvEEEEvNT_6ParamsE) ;  /* 0xffffff5802287950 */ /* 0x000fea0003c3ffff */
.L_x_190:
[----:B------:R-:W-:-:S00]  /*a760*/  BRA `(.L_x_190) ;  /* 0xfffffffc00fc7947 */ /* 0x000fc0000383ffff */
[----:B------:R-:W-:-:S00]  /*a770*/  NOP ;  /* 0x0000000000007918 */ /* 0x000fc00000000000 */
        /* <DEDUP_REMOVED lines=8> */
.L_x_191:


//--------------------- .nv.global.init           --------------------------
	.section	.nv.global.init,"aw",@progbits
.nv.global.init:
	.type		$str$29,@object
	.size		$str$29,($str$30 - $str$29)
$str$29:
        /*0000*/ 	.byte	0x28, 0x61, 0x64, 0x64, 0x72, 0x65, 0x73, 0x73, 0x20, 0x26, 0x20, 0x6d, 0x61, 0x73, 0x6b, 0x29
        /*0010*/ 	.byte	0x20, 0x3d, 0x3d, 0x20, 0x30, 0x00
	.type		$str$30,@object
	.size		$str$30,($str$28 - $str$30)
$str$30:
        /*0016*/ 	.byte	0x2f, 0x74, 0x6d, 0x70, 0x2f, 0x63, 0x75, 0x74, 0x6c, 0x61, 0x73, 0x73, 0x5f, 0x73, 0x77, 0x65
        /*0026*/ 	.byte	0x65, 0x70, 0x5f, 0x73, 0x72, 0x63, 0x2f, 0x69, 0x6e, 0x63, 0x6c, 0x75, 0x64, 0x65, 0x2f, 0x63
        /*0036*/ 	.byte	0x75, 0x74, 0x65, 0x2f, 0x70, 0x6f, 0x69, 0x6e, 0x74, 0x65, 0x72, 0x5f, 0x66, 0x6c, 0x61, 0x67
        /*0046*/ 	.byte	0x67, 0x65, 0x64, 0x2e, 0x68, 0x70, 0x70, 0x00
	.type		$str$28,@object
	.size		$str$28,($str$27 - $str$28)
$str$28:
        /*004e*/ 	.byte	0x2f, 0x74, 0x6d, 0x70, 0x2f, 0x63, 0x75, 0x74, 0x6c, 0x61, 0x73, 0x73, 0x5f, 0x73, 0x77, 0x65
        /*005e*/ 	.byte	0x65, 0x70, 0x5f, 0x73, 0x72, 0x63, 0x2f, 0x69, 0x6e, 0x63, 0x6c, 0x75, 0x64, 0x65, 0x2f, 0x63
        /*006e*/ 	.byte	0x75, 0x74, 0x65, 0x2f, 0x61, 0x74, 0x6f, 0x6d, 0x2f, 0x63, 0x6f, 0x70, 0x79, 0x5f, 0x74, 0x72
        /*007e*/ 	.byte	0x61, 0x69, 0x74, 0x73, 0x5f, 0x73, 0x6d, 0x31, 0x30, 0x30, 0x2e, 0x68, 0x70, 0x70, 0x00
	.type		$str$27,@object
	.size		$str$27,(__unnamed_1 - $str$27)
$str$27:
        /*008d*/ 	.byte	0x28, 0x28, 0x75, 0x69, 0x6e, 0x74, 0x33, 0x32, 0x5f, 0x74, 0x28, 0x74, 0x68, 0x72, 0x65, 0x61
        /*009d*/ 	.byte	0x64, 0x49, 0x64, 0x78, 0x2e, 0x78, 0x29, 0x20, 0x2f, 0x20, 0x33, 0x32, 0x29, 0x20, 0x25, 0x20
        /*00ad*/ 	.byte	0x34, 0x29, 0x20, 0x3d, 0x3d, 0x20, 0x28, 0x28, 0x28, 0x74, 0x6d, 0x65, 0x6d, 0x5f, 0x61, 0x64
        /*00bd*/ 	.byte	0x64, 0x72, 0x20, 0x3e, 0x3e, 0x20, 0x31, 0x36, 0x29, 0x20, 0x2f, 0x20, 0x33, 0x32, 0x29, 0x20
        /*00cd*/ 	.byte	0x25, 0x20, 0x34, 0x29, 0x00
	.type		__unnamed_1,@object
	.size		__unnamed_1,(__unnamed_2 - __unnamed_1)
__unnamed_1:
        /*00d2*/ 	.byte	0x61, 0x75, 0x74, 0x6f, 0x20, 0x63, 0x75, 0x74, 0x65, 0x3a, 0x3a, 0x61, 0x73, 0x5f, 0x70, 0x6f
        /* <DEDUP_REMOVED lines=24> */
        /*0262*/ 	.byte	0x43, 0x3c, 0x38, 0x31, 0x39, 0x32, 0x3e, 0x3e, 0x3e, 0x3e, 0x5d, 0x00
	.type		__unnamed_2,@object
	.size		__unnamed_2,(.L_2 - __unnamed_2)
__unnamed_2:
        /* <DEDUP_REMOVED lines=42> */
        /*050e*/ 	.byte	0x3e, 0x3e, 0x3e, 0x3e, 0x5d, 0x00
.L_2:


//--------------------- .nv.shared._ZN7cutlass13device_kernelINS_4conv6kernel13ConvUniversalINS1_16ConvProblemShapeILNS1_8OperatorE0ELi2EEENS1_10collective14CollectiveConvINS1_47MainloopSm100TmaUmmaWarpSpecializedImplicitGemmILS5_0ELi16ELi2ELi1ELi2EN4cute5tupleIJNSA_1CILi2EEENSC_ILi1EEESE_EEEEENSB_IJNSC_ILi256EEENSC_ILi128EEENSB_IJNSC_ILi64EEEEEEEEENS_12float_e4m3_tESM_NSA_8TiledMMAINSA_8MMA_AtomIJNSA_10MMA_TraitsINSA_25SM100_MMA_F8F6F4_2x1SM_SSEJSM_SM_fSH_SI_NSA_17integral_constantINSA_4UMMA5MajorELST_0EEESU_NSR_INSS_7ScaleInELSV_0EEESW_EEEEEENSA_6LayoutINSB_IJSE_SE_SE_EEENSB_IJNSC_ILi0EEES11_S11_EEEEENSB_IJNSA_10UnderscoreES14_S14_EEEEENS7_6detail27Sm100ImplicitGemmTileTraitsINSA_25SM100_TMA_2SM_LOAD_IM2COLENSA_14ComposedLayoutINSA_7SwizzleILi2ELi4ELi3EEENSA_18smem_ptr_flag_bitsILi8EEENSZ_INSB_IJNSC_ILi8EEESJ_EEENSB_IJSJ_SE_EEEEEEEvEENS18_INSA_18SM100_TMA_2SM_LOADES1J_vEEEENS_8epilogue10collective18CollectiveEpilogueINS1O_23Sm100TmaWarpSpecializedILi2ELi2ELi64ELb0ELb0EEEJNSB_IJSI_SI_SK_EEENSB_IJNSZ_ISI_SE_EENSZ_ISJ_SE_EEEEESM_NSB_IJNSB_IJlllEEESE_S11_EEESM_S1Y_NS1O_6fusion15FusionCallbacksIS1S_NS1Z_17LinearCombinationISM_fSM_fLNS_15FloatRoundStyleE2EEES1T_S1W_JEEENSA_5SM1004TMEM4LOAD26SM100_TMEM_LOAD_32dp32b64xENSA_20SM90_TMA_LOAD_IM2COLES1J_NSA_39AutoVectorizingCopyWithAssumedAlignmentILi128EEENSA_21SM90_TMA_STORE_IM2COLES1J_S2B_S2B_EEEvvEEEEvNT_6ParamsE --------------------------
	.section	.nv.shared._ZN7cutlass13device_kernelINS_4conv6kernel13ConvUniversalINS1_16ConvProblemShapeILNS1_8OperatorE0ELi2EEENS1_10collective14CollectiveConvINS1_47MainloopSm100TmaUmmaWarpSpecializedImplicitGemmILS5_0ELi16ELi2ELi1ELi2EN4cute5tupleIJNSA_1CILi2EEENSC_ILi1EEESE_EEEEENSB_IJNSC_ILi256EEENSC_ILi128EEENSB_IJNSC_ILi64EEEEEEEEENS_12float_e4m3_tESM_NSA_8TiledMMAINSA_8MMA_AtomIJNSA_10MMA_TraitsINSA_25SM100_MMA_F8F6F4_2x1SM_SSEJSM_SM_fSH_SI_NSA_17integral_constantINSA_4UMMA5MajorELST_0EEESU_NSR_INSS_7ScaleInELSV_0EEESW_EEEEEENSA_6LayoutINSB_IJSE_SE_SE_EEENSB_IJNSC_ILi0EEES11_S11_EEEEENSB_IJNSA_10UnderscoreES14_S14_EEEEENS7_6detail27Sm100ImplicitGemmTileTraitsINSA_25SM100_TMA_2SM_LOAD_IM2COLENSA_14ComposedLayoutINSA_7SwizzleILi2ELi4ELi3EEENSA_18smem_ptr_flag_bitsILi8EEENSZ_INSB_IJNSC_ILi8EEESJ_EEENSB_IJSJ_SE_EEEEEEEvEENS18_INSA_18SM100_TMA_2SM_LOADES1J_vEEEENS_8epilogue10collective18CollectiveEpilogueINS1O_23Sm100TmaWarpSpecializedILi2ELi2ELi64ELb0ELb0EEEJNSB_IJSI_SI_SK_EEENSB_IJNSZ_ISI_SE_EENSZ_ISJ_SE_EEEEESM_NSB_IJNSB_IJlllEEESE_S11_EEESM_S1Y_NS1O_6fusion15FusionCallbacksIS1S_NS1Z_17LinearCombinationISM_fSM_fLNS_15FloatRoundStyleE2EEES1T_S1W_JEEENSA_5SM1004TMEM4LOAD26SM100_TMEM_LOAD_32dp32b64xENSA_20SM90_TMA_LOAD_IM2COLES1J_NSA_39AutoVectorizingCopyWithAssumedAlignmentILi128EEENSA_21SM90_TMA_STORE_IM2COLES1J_S2B_S2B_EEEvvEEEEvNT_6ParamsE,"aw",@nobits
	.sectionflags	@""
	.align	16
	.zero		1024


//--------------------- .nv.shared.reserved.0     --------------------------
	.section	.nv.shared.reserved.0,"aw",@nobits
	.weak		__nv_reservedSMEM_offset_0_alias
	.size		__nv_reservedSMEM_offset_0_alias, 0, 64
	.other		__nv_reservedSMEM_offset_0_alias,@"STO_CUDA_RESERVED_SHARED STV_DEFAULT"
__nv_reservedSMEM_offset_0_alias:
	.zero		0
.nv.shared.reserved.0:
	.zero		64
	.weak		__nv_reservedSMEM_tcgen05_partition
	.type		__nv_reservedSMEM_tcgen05_partition,@object
	.size		__nv_reservedSMEM_tcgen05_partition,(.L_0 - __nv_reservedSMEM_tcgen05_partition)
__nv_reservedSMEM_tcgen05_partition:
	.zero		32
.L_0:


//--------------------- .nv.global                --------------------------
	.section	.nv.global,"aw",@nobits
.nv.global:
	.type		_ZN39_INTERNAL_d9051f85_4_k_cu_b595ec6c_34044cute1_E,@object
	.size		_ZN39_INTERNAL_d9051f85_4_k_cu_b595ec6c_34044cute1_E,(_ZN39_INTERNAL_d9051f85_4_k_cu_b595ec6c_34044cuda3std3__45__cpo6cbeginE - _ZN39_INTERNAL_d9051f85_4_k_cu_b595ec6c_34044cute1_E)
_ZN39_INTERNAL_d9051f85_4_k_cu_b595ec6c_34044cute1_E:
	.zero		1
	.type		_ZN39_INTERNAL_d9051f85_4_k_cu_b595ec6c_34044cuda3std3__45__cpo6cbeginE,@object
	.size		_ZN39_INTERNAL_d9051f85_4_k_cu_b595ec6c_34044cuda3std3__45__cpo6cbeginE,(_ZN39_INTERNAL_d9051f85_4_k_cu_b595ec6c_34044cuda3std3__48in_placeE - _ZN39_INTERNAL_d9051f85_4_k_cu_b595ec6c_34044cuda3std3__45__cpo6cbeginE)
_ZN39_INTERNAL_d9051f85_4_k_cu_b595ec6c_34044cuda3std3__45__cpo6cbeginE:
	.zero		1
	.type		_ZN39_INTERNAL_d9051f85_4_k_cu_b595ec6c_34044cuda3std3__48in_placeE,@object
	.size		_ZN39_INTERNAL_d9051f85_4_k_cu_b595ec6c_34044cuda3std3__48in_placeE,(_ZN39_INTERNAL_d9051f85_4_k_cu_b595ec6c_34044cuda3std6ranges3__45__cpo9iter_moveE - _ZN39_INTERNAL_d9051f85_4_k_cu_b595ec6c_34044cuda3std3__48in_placeE)
_ZN39_INTERNAL_d9051f85_4_k_cu_b595ec6c_34044cuda3std3__48in_placeE:
	.zero		1
	.type		_ZN39_INTERNAL_d9051f85_4_k_cu_b595ec6c_34044cuda3std6ranges3__45__cpo9iter_moveE,@object
	.size		_ZN39_INTERNAL_d9051f85_4_k_cu_b595ec6c_34044cuda3std6ranges3__45__cpo9iter_moveE,(_ZN39_INTERNAL_d9051f85_4_k_cu_b595ec6c_34044cuda3std3__45__cpo5beginE - _ZN39_INTERNAL_d9051f85_4_k_cu_b595ec6c_34044cuda3std6ranges3__45__cpo9iter_moveE)
_ZN39_INTERNAL_d9051f85_4_k_cu_b595ec6c_34044cuda3std6ranges3__45__cpo9iter_moveE:
	.zero		1
	.type		_ZN39_INTERNAL_d9051f85_4_k_cu_b595ec6c_34044cuda3std3__45__cpo5beginE,@object
	.size		_ZN39_INTERNAL_d9051f85_4_k_cu_b595ec6c_34044cuda3std3__45__cpo5beginE,(_ZN39_INTERNAL_d9051f85_4_k_cu_b595ec6c_34044cuda3std3__441_GLOBAL__N__d9051f85_4_k_cu_b595ec6c_34046ignoreE - _ZN39_INTERNAL_d9051f85_4_k_cu_b595ec6c_34044cuda3std3__45__cpo5beginE)
_ZN39_INTERNAL_d9051f85_4_k_cu_b595ec6c_34044cuda3std3__45__cpo5beginE:
	.zero		1
	.type		_ZN39_INTERNAL_d9051f85_4_k_cu_b595ec6c_34044cuda3std3__441_GLOBAL__N__d9051f85_4_k_cu_b595ec6c_34046ignoreE,@object
	.size		_ZN39_INTERNAL_d9051f85_4_k_cu_b595ec6c_34044cuda3std3__441_GLOBAL__N__d9051f85_4_k_cu_b595ec6c_34046ignoreE,(_ZN39_INTERNAL_d9051f85_4_k_cu_b595ec6c_34044cute7productE - _ZN39_INTERNAL_d9051f85_4_k_cu_b595ec6c_34044cuda3std3__441_GLOBAL__N__d9051f85_4_k_cu_b595ec6c_34046ignoreE)
_ZN39_INTERNAL_d9051f85_4_k_cu_b595ec6c_34044cuda3std3__441_GLOBAL__N__d9051f85_4_k_cu_b595ec6c_34046ignoreE:
	.zero		1
	.type		_ZN39_INTERNAL_d9051f85_4_k_cu_b595ec6c_34044cute7productE,@object
	.size		_ZN39_INTERNAL_d9051f85_4_k_cu_b595ec6c_34044cute7productE,(_ZN39_INTERNAL_d9051f85_4_k_cu_b595ec6c_34044cuda3std3__45__cpo3endE - _ZN39_INTERNAL_d9051f85_4_k_cu_b595ec6c_34044cute7productE)
_ZN39_INTERNAL_d9051f85_4_k_cu_b595ec6c_34044cute7productE:
	.zero		1
	.type		_ZN39_INTERNAL_d9051f85_4_k_cu_b595ec6c_34044cuda3std3__45__cpo3endE,@object
	.size		_ZN39_INTERNAL_d9051f85_4_k_cu_b595ec6c_34044cuda3std3__45__cpo3endE,(_ZN39_INTERNAL_d9051f85_4_k_cu_b595ec6c_34044cuda3std3__419piecewise_constructE - _ZN39_INTERNAL_d9051f85_4_k_cu_b595ec6c_34044cuda3std3__45__cpo3endE)
_ZN39_INTERNAL_d9051f85_4_k_cu_b595ec6c_34044cuda3std3__45__cpo3endE:
	.zero		1
	.type		_ZN39_INTERNAL_d9051f85_4_k_cu_b595ec6c_34044cuda3std3__419piecewise_constructE,@object
	.size		_ZN39_INTERNAL_d9051f85_4_k_cu_b595ec6c_34044cuda3std3__419piecewise_constructE,(_ZN39_INTERNAL_d9051f85_4_k_cu_b595ec6c_34044cuda3std3__45__cpo4cendE - _ZN39_INTERNAL_d9051f85_4_k_cu_b595ec6c_34044cuda3std3__419piecewise_constructE)
_ZN39_INTERNAL_d9051f85_4_k_cu_b595ec6c_34044cuda3std3__419piecewise_constructE:
	.zero		1
	.type		_ZN39_INTERNAL_d9051f85_4_k_cu_b595ec6c_34044cuda3std3__45__cpo4cendE,@object
	.size		_ZN39_INTERNAL_d9051f85_4_k_cu_b595ec6c_34044cuda3std3__45__cpo4cendE,(_ZN39_INTERNAL_d9051f85_4_k_cu_b595ec6c_34044cuda3std6ranges3__45__cpo4swapE - _ZN39_INTERNAL_d9051f85_4_k_cu_b595ec6c_34044cuda3std3__45__cpo4cendE)
_ZN39_INTERNAL_d9051f85_4_k_cu_b595ec6c_34044cuda3std3__45__cpo4cendE:
	.zero		1
	.type		_ZN39_INTERNAL_d9051f85_4_k_cu_b595ec6c_34044cuda3std6ranges3__45__cpo4swapE,@object
	.size		_ZN39_INTERNAL_d9051f85_4_k_cu_b595ec6c_34044cuda3std6ranges3__45__cpo4swapE,(.L_10 - _ZN39_INTERNAL_d9051f85_4_k_cu_b595ec6c_34044cuda3std6ranges3__45__cpo4swapE)
_ZN39_INTERNAL_d9051f85_4_k_cu_b595ec6c_34044cuda3std6ranges3__45__cpo4swapE:
	.zero		1
.L_10:


//--------------------- .nv.constant0._ZN7cutlass13device_kernelINS_4conv6kernel13ConvUniversalINS1_16ConvProblemShapeILNS1_8OperatorE0ELi2EEENS1_10collective14CollectiveConvINS1_47MainloopSm100TmaUmmaWarpSpecializedImplicitGemmILS5_0ELi16ELi2ELi1ELi2EN4cute5tupleIJNSA_1CILi2EEENSC_ILi1EEESE_EEEEENSB_IJNSC_ILi256EEENSC_ILi128EEENSB_IJNSC_ILi64EEEEEEEEENS_12float_e4m3_tESM_NSA_8TiledMMAINSA_8MMA_AtomIJNSA_10MMA_TraitsINSA_25SM100_MMA_F8F6F4_2x1SM_SSEJSM_SM_fSH_SI_NSA_17integral_constantINSA_4UMMA5MajorELST_0EEESU_NSR_INSS_7ScaleInELSV_0EEESW_EEEEEENSA_6LayoutINSB_IJSE_SE_SE_EEENSB_IJNSC_ILi0EEES11_S11_EEEEENSB_IJNSA_10UnderscoreES14_S14_EEEEENS7_6detail27Sm100ImplicitGemmTileTraitsINSA_25SM100_TMA_2SM_LOAD_IM2COLENSA_14ComposedLayoutINSA_7SwizzleILi2ELi4ELi3EEENSA_18smem_ptr_flag_bitsILi8EEENSZ_INSB_IJNSC_ILi8EEESJ_EEENSB_IJSJ_SE_EEEEEEEvEENS18_INSA_18SM100_TMA_2SM_LOADES1J_vEEEENS_8epilogue10collective18CollectiveEpilogueINS1O_23Sm100TmaWarpSpecializedILi2ELi2ELi64ELb0ELb0EEEJNSB_IJSI_SI_SK_EEENSB_IJNSZ_ISI_SE_EENSZ_ISJ_SE_EEEEESM_NSB_IJNSB_IJlllEEESE_S11_EEESM_S1Y_NS1O_6fusion15FusionCallbacksIS1S_NS1Z_17LinearCombinationISM_fSM_fLNS_15FloatRoundStyleE2EEES1T_S1W_JEEENSA_5SM1004TMEM4LOAD26SM100_TMEM_LOAD_32dp32b64xENSA_20SM90_TMA_LOAD_IM2COLES1J_NSA_39AutoVectorizingCopyWithAssumedAlignmentILi128EEENSA_21SM90_TMA_STORE_IM2COLES1J_S2B_S2B_EEEvvEEEEvNT_6ParamsE --------------------------
	.section	.nv.constant0._ZN7cutlass13device_kernelINS_4conv6kernel13ConvUniversalINS1_16ConvProblemShapeILNS1_8OperatorE0ELi2EEENS1_10collective14CollectiveConvINS1_47MainloopSm100TmaUmmaWarpSpecializedImplicitGemmILS5_0ELi16ELi2ELi1ELi2EN4cute5tupleIJNSA_1CILi2EEENSC_ILi1EEESE_EEEEENSB_IJNSC_ILi256EEENSC_ILi128EEENSB_IJNSC_ILi64EEEEEEEEENS_12float_e4m3_tESM_NSA_8TiledMMAINSA_8MMA_AtomIJNSA_10MMA_TraitsINSA_25SM100_MMA_F8F6F4_2x1SM_SSEJSM_SM_fSH_SI_NSA_17integral_constantINSA_4UMMA5MajorELST_0EEESU_NSR_INSS_7ScaleInELSV_0EEESW_EEEEEENSA_6LayoutINSB_IJSE_SE_SE_EEENSB_IJNSC_ILi0EEES11_S11_EEEEENSB_IJNSA_10UnderscoreES14_S14_EEEEENS7_6detail27Sm100ImplicitGemmTileTraitsINSA_25SM100_TMA_2SM_LOAD_IM2COLENSA_14ComposedLayoutINSA_7SwizzleILi2ELi4ELi3EEENSA_18smem_ptr_flag_bitsILi8EEENSZ_INSB_IJNSC_ILi8EEESJ_EEENSB_IJSJ_SE_EEEEEEEvEENS18_INSA_18SM100_TMA_2SM_LOADES1J_vEEEENS_8epilogue10collective18CollectiveEpilogueINS1O_23Sm100TmaWarpSpecializedILi2ELi2ELi64ELb0ELb0EEEJNSB_IJSI_SI_SK_EEENSB_IJNSZ_ISI_SE_EENSZ_ISJ_SE_EEEEESM_NSB_IJNSB_IJlllEEESE_S11_EEESM_S1Y_NS1O_6fusion15FusionCallbacksIS1S_NS1Z_17LinearCombinationISM_fSM_fLNS_15FloatRoundStyleE2EEES1T_S1W_JEEENSA_5SM1004TMEM4LOAD26SM100_TMEM_LOAD_32dp32b64xENSA_20SM90_TMA_LOAD_IM2COLES1J_NSA_39AutoVectorizingCopyWithAssumedAlignmentILi128EEENSA_21SM90_TMA_STORE_IM2COLES1J_S2B_S2B_EEEvvEEEEvNT_6ParamsE,"a",@progbits
	.sectionflags	@""
	.align	4
.nv.constant0._ZN7cutlass13device_kernelINS_4conv6kernel13ConvUniversalINS1_16ConvProblemShapeILNS1_8OperatorE0ELi2EEENS1_10collective14CollectiveConvINS1_47MainloopSm100TmaUmmaWarpSpecializedImplicitGemmILS5_0ELi16ELi2ELi1ELi2EN4cute5tupleIJNSA_1CILi2EEENSC_ILi1EEESE_EEEEENSB_IJNSC_ILi256EEENSC_ILi128EEENSB_IJNSC_ILi64EEEEEEEEENS_12float_e4m3_tESM_NSA_8TiledMMAINSA_8MMA_AtomIJNSA_10MMA_TraitsINSA_25SM100_MMA_F8F6F4_2x1SM_SSEJSM_SM_fSH_SI_NSA_17integral_constantINSA_4UMMA5MajorELST_0EEESU_NSR_INSS_7ScaleInELSV_0EEESW_EEEEEENSA_6LayoutINSB_IJSE_SE_SE_EEENSB_IJNSC_ILi0EEES11_S11_EEEEENSB_IJNSA_10UnderscoreES14_S14_EEEEENS7_6detail27Sm100ImplicitGemmTileTraitsINSA_25SM100_TMA_2SM_LOAD_IM2COLENSA_14ComposedLayoutINSA_7SwizzleILi2ELi4ELi3EEENSA_18smem_ptr_flag_bitsILi8EEENSZ_INSB_IJNSC_ILi8EEESJ_EEENSB_IJSJ_SE_EEEEEEEvEENS18_INSA_18SM100_TMA_2SM_LOADES1J_vEEEENS_8epilogue10collective18CollectiveEpilogueINS1O_23Sm100TmaWarpSpecializedILi2ELi2ELi64ELb0ELb0EEEJNSB_IJSI_SI_SK_EEENSB_IJNSZ_ISI_SE_EENSZ_ISJ_SE_EEEEESM_NSB_IJNSB_IJlllEEESE_S11_EEESM_S1Y_NS1O_6fusion15FusionCallbacksIS1S_NS1Z_17LinearCombinationISM_fSM_fLNS_15FloatRoundStyleE2EEES1T_S1W_JEEENSA_5SM1004TMEM4LOAD26SM100_TMEM_LOAD_32dp32b64xENSA_20SM90_TMA_LOAD_IM2COLES1J_NSA_39AutoVectorizingCopyWithAssumedAlignmentILi128EEENSA_21SM90_TMA_STORE_IM2COLES1J_S2B_S2B_EEEvvEEEEvNT_6ParamsE:
	.zero		2944


//--------------------- SYMBOLS --------------------------

	.type		.nv.reservedSmem.offset0,@object
	.size		.nv.reservedSmem.offset0,0x4
	.type		.nv.reservedSmem.cap,@object
	.size		.nv.reservedSmem.cap,0x4
	.type		__assertfail,@function
